// auto-generated by cutlass_sweep.fmha — config: {"arch": "sm_90", "dtype": "bf16", "head_dim": 64, "mask": "none", "schedule": "pingpong", "tile_kv": 64, "tile_q": 128}
#include "cutlass/cutlass.h"
#include "cute/tensor.hpp"
#include "cutlass/device_kernel.h"
#include "cutlass/kernel_hardware_info.h"
#include "88_hopper_fmha/collective/fmha_fusion.hpp"
#include "88_hopper_fmha/kernel/fmha_kernel_builder.hpp"

using namespace cute;
using Element = cutlass::bfloat16_t;
using TileShape = Shape<_128, _64, _64>;
using StrideQ = cute::tuple<int, _1, cute::tuple<int, int>>;
using StrideK = cute::tuple<int, _1, cute::tuple<int, int>>;
using StrideV = cute::tuple<int, cute::_1, cute::tuple<int, int>>;

using Kernel = typename cutlass::fmha::kernel::FmhaBuilder<
    Element, float, float,
    TileShape, StrideQ, StrideK, StrideV,
    cutlass::fmha::collective::DefaultFusion,
    cutlass::gemm::KernelTmaWarpSpecializedPingpong
  >::Kernel;

auto* _anchor = &cutlass::device_kernel<Kernel>;


// ===== COMPILED SASS (sm_90a) =====

	.target	sm_90a

	.elftype	@"ET_EXEC"


//--------------------- .note.nv.tkinfo           --------------------------
	.section	.note.nv.tkinfo,"",@"SHT_NOTE"
	.sectionflags	@"SHF_NOTE_NV_TKINFO"
	.tkinfo
        /*0018*/ 	.word	0x00000002
        /*0030*/ 	.string	""
        /*0030*/ 	.string	"ptxas"
        /*0030*/ 	.string	"Cuda compilation tools, release 13.0, V13.0.88"
        /*0030*/ 	.string	"Build cuda_13.0.r13.0/compiler.36424714_0"
        /*0030*/ 	.string	"-arch sm_90a -m 64 "



//--------------------- .note.nv.cuinfo           --------------------------
	.section	.note.nv.cuinfo,"",@"SHT_NOTE"
	.sectionflags	@"SHF_NOTE_NV_CUINFO"
        /*0018*/ 	.short	0x0002
        /*001a*/ 	.short	0x005a
        /*001c*/ 	.short	0x0082
	.zero		2


//--------------------- .nv.info                  --------------------------
	.section	.nv.info,"",@"SHT_CUDA_INFO"
	.align	4


	//----- nvinfo : EIATTR_REGCOUNT
	.align		4
        /*0000*/ 	.byte	0x04, 0x2f
        /*0002*/ 	.short	(.L_15 - .L_14)
	.align		4
.L_14:
        /*0004*/ 	.word	index@(_ZN7cutlass13device_kernelINS_4fmha6kernel28FmhaKernelTmaWarpSpecializedINS1_10collective30FmhaMainloopTmaWarpSpecializedINS_10bfloat16_tEffN4cute5tupleIJNS7_1CILi128EEENS9_ILi64EEESB_EEENS8_IJiNS9_ILi1EEENS8_IJiiEEEEEESF_SF_NS4_13DefaultFusionEJNS2_6OptionILNS2_3TagE0ENS9_ILb1EEEEENSH_ILSI_2ESJ_EEEEENS4_15FmhaFwdEpilogueIS6_fNS8_IJSB_SB_SB_EEEEENS2_23PersistentTileSchedulerEJSK_SL_EEEEEvNT_6ParamsE)
        /*0008*/ 	.word	0x000000a8


	//----- nvinfo : EIATTR_FRAME_SIZE
	.align		4
.L_15:
        /*000c*/ 	.byte	0x04, 0x11
        /*000e*/ 	.short	(.L_17 - .L_16)
	.align		4
.L_16:
        /*0010*/ 	.word	index@($__internal_0_$__cuda_sm20_rcp_rn_f32_slowpath)
        /*0014*/ 	.word	0x00000000


	//----- nvinfo : EIATTR_FRAME_SIZE
	.align		4
.L_17:
        /*0018*/ 	.byte	0x04, 0x11
        /*001a*/ 	.short	(.L_19 - .L_18)
	.align		4
.L_18:
        /*001c*/ 	.word	index@(_ZN7cutlass13device_kernelINS_4fmha6kernel28FmhaKernelTmaWarpSpecializedINS1_10collective30FmhaMainloopTmaWarpSpecializedINS_10bfloat16_tEffN4cute5tupleIJNS7_1CILi128EEENS9_ILi64EEESB_EEENS8_IJiNS9_ILi1EEENS8_IJiiEEEEEESF_SF_NS4_13DefaultFusionEJNS2_6OptionILNS2_3TagE0ENS9_ILb1EEEEENSH_ILSI_2ESJ_EEEEENS4_15FmhaFwdEpilogueIS6_fNS8_IJSB_SB_SB_EEEEENS2_23PersistentTileSchedulerEJSK_SL_EEEEEvNT_6ParamsE)
        /*0020*/ 	.word	0x00000000


	//----- nvinfo : EIATTR_MIN_STACK_SIZE
	.align		4
.L_19:
        /*0024*/ 	.byte	0x04, 0x12
        /*0026*/ 	.short	(.L_21 - .L_20)
	.align		4
.L_20:
        /*0028*/ 	.word	index@(_ZN7cutlass13device_kernelINS_4fmha6kernel28FmhaKernelTmaWarpSpecializedINS1_10collective30FmhaMainloopTmaWarpSpecializedINS_10bfloat16_tEffN4cute5tupleIJNS7_1CILi128EEENS9_ILi64EEESB_EEENS8_IJiNS9_ILi1EEENS8_IJiiEEEEEESF_SF_NS4_13DefaultFusionEJNS2_6OptionILNS2_3TagE0ENS9_ILb1EEEEENSH_ILSI_2ESJ_EEEEENS4_15FmhaFwdEpilogueIS6_fNS8_IJSB_SB_SB_EEEEENS2_23PersistentTileSchedulerEJSK_SL_EEEEEvNT_6ParamsE)
        /*002c*/ 	.word	0x00000000
.L_21:


//--------------------- .nv.compat                --------------------------
	.section	.nv.compat,"",@"SHT_CUDA_COMPAT_INFO"
	.align	4
        /*0000*/ 	.byte	0x02, 0x09, 0x01, 0x00, 0x02, 0x02, 0x04, 0x00, 0x02, 0x05, 0x05, 0x00, 0x03, 0x07, 0x01, 0x01
        /*0010*/ 	.byte	0x02, 0x03, 0x01, 0x00, 0x02, 0x06, 0x01, 0x00, 0x04, 0x0b, 0x08, 0x00, 0x00, 0x00, 0x00, 0x00
        /*0020*/ 	.byte	0x00, 0x00, 0x00, 0x00


//--------------------- .nv.info._ZN7cutlass13device_kernelINS_4fmha6kernel28FmhaKernelTmaWarpSpecializedINS1_10collective30FmhaMainloopTmaWarpSpecializedINS_10bfloat16_tEffN4cute5tupleIJNS7_1CILi128EEENS9_ILi64EEESB_EEENS8_IJiNS9_ILi1EEENS8_IJiiEEEEEESF_SF_NS4_13DefaultFusionEJNS2_6OptionILNS2_3TagE0ENS9_ILb1EEEEENSH_ILSI_2ESJ_EEEEENS4_15FmhaFwdEpilogueIS6_fNS8_IJSB_SB_SB_EEEEENS2_23PersistentTileSchedulerEJSK_SL_EEEEEvNT_6ParamsE --------------------------
	.section	.nv.info._ZN7cutlass13device_kernelINS_4fmha6kernel28FmhaKernelTmaWarpSpecializedINS1_10collective30FmhaMainloopTmaWarpSpecializedINS_10bfloat16_tEffN4cute5tupleIJNS7_1CILi128EEENS9_ILi64EEESB_EEENS8_IJiNS9_ILi1EEENS8_IJiiEEEEEESF_SF_NS4_13DefaultFusionEJNS2_6OptionILNS2_3TagE0ENS9_ILb1EEEEENSH_ILSI_2ESJ_EEEEENS4_15FmhaFwdEpilogueIS6_fNS8_IJSB_SB_SB_EEEEENS2_23PersistentTileSchedulerEJSK_SL_EEEEEvNT_6ParamsE,"",@"SHT_CUDA_INFO"
	.sectionflags	@""
	.align	4


	//----- nvinfo : EIATTR_CUDA_API_VERSION
	.align		4
        /*0000*/ 	.byte	0x04, 0x37
        /*0002*/ 	.short	(.L_23 - .L_22)
.L_22:
        /*0004*/ 	.word	0x00000082


	//----- nvinfo : EIATTR_KPARAM_INFO
	.align		4
.L_23:
        /*0008*/ 	.byte	0x04, 0x17
        /*000a*/ 	.short	(.L_25 - .L_24)
.L_24:
        /*000c*/ 	.word	0x00000000
        /*0010*/ 	.short	0x0000
        /*0012*/ 	.short	0x0070
        /*0014*/ 	.byte	0x00, 0xf0, 0x01, 0x20


	//----- nvinfo : EIATTR_SPARSE_MMA_MASK
	.align		4
.L_25:
        /*0018*/ 	.byte	0x03, 0x50
        /*001a*/ 	.short	0x0000


	//----- nvinfo : EIATTR_MAXREG_COUNT
	.align		4
        /*001c*/ 	.byte	0x03, 0x1b
        /*001e*/ 	.short	0x00a8


	//----- nvinfo : EIATTR_NUM_BARRIERS
	.align		4
        /*0020*/ 	.byte	0x02, 0x4c
        /*0022*/ 	.byte	0x02
	.zero		1


	//----- nvinfo : EIATTR_EXTERNS
	.align		4
        /*0024*/ 	.byte	0x04, 0x0f
        /*0026*/ 	.short	(.L_27 - .L_26)


	//   ....[0]....
	.align		4
.L_26:
        /*0028*/ 	.word	index@(__assertfail)


	//----- nvinfo : EIATTR_MERCURY_ISA_VERSION
	.align		4
.L_27:
        /*002c*/ 	.byte	0x03, 0x5f
        /*002e*/ 	.short	0x0101


	//----- nvinfo : EIATTR_INT_WARP_WIDE_INSTR_OFFSETS
	.align		4
        /*0030*/ 	.byte	0x04, 0x31
        /*0032*/ 	.short	(.L_29 - .L_28)


	//   ....[0]....
.L_28:
        /*0034*/ 	.word	0x00000760


	//   ....[1]....
        /*0038*/ 	.word	0x00000770


	//   ....[2]....
        /*003c*/ 	.word	0x00000780


	//   ....[3]....
        /*0040*/ 	.word	0x00000790


	//   ....[4]....
        /*0044*/ 	.word	0x00000800


	//   ....[5]....
        /*0048*/ 	.word	0x000009a0


	//   ....[6]....
        /*004c*/ 	.word	0x00000a50


	//----- nvinfo : EIATTR_COOP_GROUP_MASK_REGIDS
	.align		4
.L_29:
        /*0050*/ 	.byte	0x04, 0x29
        /*0052*/ 	.short	(.L_31 - .L_30)


	//   ....[0]....
.L_30:
        /*0054*/ 	.word	0xffffffff


	//   ....[1]....
        /*0058*/ 	.word	0xffffffff


	//   ....[2]....
        /*005c*/ 	.word	0xffffffff


	//   ....[3]....
        /*0060*/ 	.word	0xffffffff


	//   ....[4]....
        /*0064*/ 	.word	0xffffffff


	//   ....[5]....
        /*0068*/ 	.word	0xffffffff


	//   ....[6]....
        /*006c*/ 	.word	0xffffffff


	//   ....[7]....
        /*0070*/ 	.word	0xffffffff


	//   ....[8]....
        /*0074*/ 	.word	0xffffffff


	//   ....[9]....
        /*0078*/ 	.word	0xffffffff


	//   ....[10]....
        /*007c*/ 	.word	0xffffffff


	//   ....[11]....
        /*0080*/ 	.word	0xffffffff


	//   ....[12]....
        /*0084*/ 	.word	0xffffffff


	//   ....[13]....
        /*0088*/ 	.word	0xffffffff


	//   ....[14]....
        /*008c*/ 	.word	0xffffffff


	//   ....[15]....
        /*0090*/ 	.word	0xffffffff


	//   ....[16]....
        /*0094*/ 	.word	0xffffffff


	//   ....[17]....
        /*0098*/ 	.word	0xffffffff


	//----- nvinfo : EIATTR_COOP_GROUP_INSTR_OFFSETS
	.align		4
.L_31:
        /*009c*/ 	.byte	0x04, 0x28
        /*009e*/ 	.short	(.L_33 - .L_32)


	//   ....[0]....
.L_32:
        /*00a0*/ 	.word	0x00000070


	//   ....[1]....
        /*00a4*/ 	.word	0x000000a0


	//   ....[2]....
        /*00a8*/ 	.word	0x000001d0


	//   ....[3]....
        /*00ac*/ 	.word	0x000003e0


	//   ....[4]....
        /*00b0*/ 	.word	0x000005a0


	//   ....[5]....
        /*00b4*/ 	.word	0x00000700


	//   ....[6]....
        /*00b8*/ 	.word	0x000015b0


	//   ....[7]....
        /*00bc*/ 	.word	0x000015e0


	//   ....[8]....
        /*00c0*/ 	.word	0x00001800


	//   ....[9]....
        /*00c4*/ 	.word	0x00001960


	//   ....[10]....
        /*00c8*/ 	.word	0x00002b10


	//   ....[11]....
        /*00cc*/ 	.word	0x00002b40


	//   ....[12]....
        /*00d0*/ 	.word	0x00002e40


	//   ....[13]....
        /*00d4*/ 	.word	0x00002f60


	//   ....[14]....
        /*00d8*/ 	.word	0x000041c0


	//   ....[15]....
        /*00dc*/ 	.word	0x00004200


	//   ....[16]....
        /*00e0*/ 	.word	0x00004240


	//   ....[17]....
        /*00e4*/ 	.word	0x00004260


	//----- nvinfo : EIATTR_REG_RECONFIG
	.align		4
.L_33:
        /*00e8*/ 	.byte	0x01, 0x54
	.zero		2


	//----- nvinfo : EIATTR_SYSCALL_OFFSETS
	.align		4
        /*00ec*/ 	.byte	0x04, 0x46
        /*00ee*/ 	.short	(.L_35 - .L_34)


	//   ....[0]....
.L_34:
        /*00f0*/ 	.word	0x00004c90


	//   ....[1]....
        /*00f4*/ 	.word	0x00004df0


	//----- nvinfo : EIATTR_MBARRIER_INSTR_OFFSETS
	.align		4
.L_35:
        /*00f8*/ 	.byte	0x04, 0x39
        /*00fa*/ 	.short	(.L_37 - .L_36)


	//   ....[0]....
.L_36:
        /*00fc*/ 	.word	0x00000390
        /*0100*/ 	.word	0x000000ff
        /*0104*/ 	.word	0x00012450
        /*0108*/ 	.short	0x0100
        /*010a*/ 	.byte	0x08
	.zero		1


	//   ....[1]....
        /*010c*/ 	.word	0x000003a0
        /*0110*/ 	.word	0x000000ff
        /*0114*/ 	.word	0x00012460
        /*0118*/ 	.short	0x0100
        /*011a*/ 	.byte	0x08
	.zero		1


	//   ....[2]....
        /*011c*/ 	.word	0x000003b0
        /*0120*/ 	.word	0x000000ff
        /*0124*/ 	.word	0x00012458
        /*0128*/ 	.short	0x0100
        /*012a*/ 	.byte	0x08
	.zero		1


	//   ....[3]....
        /*012c*/ 	.word	0x000003c0
        /*0130*/ 	.word	0x000000ff
        /*0134*/ 	.word	0x00012468
        /*0138*/ 	.short	0x0100
        /*013a*/ 	.byte	0x08
	.zero		1


	//   ....[4]....
        /*013c*/ 	.word	0x000004f0
        /*0140*/ 	.word	0x000000ff
        /*0144*/ 	.word	0x00012400
        /*0148*/ 	.short	0x0100
        /*014a*/ 	.byte	0x08
	.zero		1


	//   ....[5]....
        /*014c*/ 	.word	0x00000500
        /*0150*/ 	.word	0x000000ff
        /*0154*/ 	.word	0x00012428
        /*0158*/ 	.short	0x0100
        /*015a*/ 	.byte	0x08
	.zero		1


	//   ....[6]....
        /*015c*/ 	.word	0x00000510
        /*0160*/ 	.word	0x000000ff
        /*0164*/ 	.word	0x00012408
        /*0168*/ 	.short	0x0100
        /*016a*/ 	.byte	0x08
	.zero		1


	//   ....[7]....
        /*016c*/ 	.word	0x00000520
        /*0170*/ 	.word	0x000000ff
        /*0174*/ 	.word	0x00012430
        /*0178*/ 	.short	0x0100
        /*017a*/ 	.byte	0x08
	.zero		1


	//   ....[8]....
        /*017c*/ 	.word	0x00000530
        /*0180*/ 	.word	0x000000ff
        /*0184*/ 	.word	0x00012410
        /*0188*/ 	.short	0x0100
        /*018a*/ 	.byte	0x08
	.zero		1


	//   ....[9]....
        /*018c*/ 	.word	0x00000540
        /*0190*/ 	.word	0x000000ff
        /*0194*/ 	.word	0x00012438
        /*0198*/ 	.short	0x0100
        /*019a*/ 	.byte	0x08
	.zero		1


	//   ....[10]....
        /*019c*/ 	.word	0x00000550
        /*01a0*/ 	.word	0x000000ff
        /*01a4*/ 	.word	0x00012418
        /*01a8*/ 	.short	0x0100
        /*01aa*/ 	.byte	0x08
	.zero		1


	//   ....[11]....
        /*01ac*/ 	.word	0x00000560
        /*01b0*/ 	.word	0x000000ff
        /*01b4*/ 	.word	0x00012440
        /*01b8*/ 	.short	0x0100
        /*01ba*/ 	.byte	0x08
	.zero		1


	//   ....[12]....
        /*01bc*/ 	.word	0x00000570
        /*01c0*/ 	.word	0x000000ff
        /*01c4*/ 	.word	0x00012420
        /*01c8*/ 	.short	0x0100
        /*01ca*/ 	.byte	0x08
	.zero		1


	//   ....[13]....
        /*01cc*/ 	.word	0x00000580
        /*01d0*/ 	.word	0x000000ff
        /*01d4*/ 	.word	0x00012448
        /*01d8*/ 	.short	0x0100
        /*01da*/ 	.byte	0x08
	.zero		1


	//   ....[14]....
        /*01dc*/ 	.word	0x000006b0
        /*01e0*/ 	.word	0x000000ff
        /*01e4*/ 	.word	0x00012470
        /*01e8*/ 	.short	0x0100
        /*01ea*/ 	.byte	0x08
	.zero		1


	//   ....[15]....
        /*01ec*/ 	.word	0x000006c0
        /*01f0*/ 	.word	0x000000ff
        /*01f4*/ 	.word	0x00012480
        /*01f8*/ 	.short	0x0100
        /*01fa*/ 	.byte	0x08
	.zero		1


	//   ....[16]....
        /*01fc*/ 	.word	0x000006d0
        /*0200*/ 	.word	0x000000ff
        /*0204*/ 	.word	0x00012478
        /*0208*/ 	.short	0x0100
        /*020a*/ 	.byte	0x08
	.zero		1


	//   ....[17]....
        /*020c*/ 	.word	0x000006e0
        /*0210*/ 	.word	0x000000ff
        /*0214*/ 	.word	0x00012488
        /*0218*/ 	.short	0x0100
        /*021a*/ 	.byte	0x08
	.zero		1


	//   ....[18]....
        /*021c*/ 	.word	0x00000820
        /*0220*/ 	.word	0x000000ff
        /*0224*/ 	.word	0x00012490
        /*0228*/ 	.short	0x0100
        /*022a*/ 	.byte	0x06
	.zero		1


	//   ....[19]....
        /*022c*/ 	.word	0x00000830
        /*0230*/ 	.word	0x000000ff
        /*0234*/ 	.word	0x00012498
        /*0238*/ 	.short	0x0100
        /*023a*/ 	.byte	0x06
	.zero		1


	//   ....[20]....
        /*023c*/ 	.word	0x00000840
        /*0240*/ 	.word	0x000000ff
        /*0244*/ 	.word	0x000124a0
        /*0248*/ 	.short	0x0100
        /*024a*/ 	.byte	0x06
	.zero		1


	//   ....[21]....
        /*024c*/ 	.word	0x00000850
        /*0250*/ 	.word	0x000000ff
        /*0254*/ 	.word	0x000124a8
        /*0258*/ 	.short	0x0100
        /*025a*/ 	.byte	0x06
	.zero		1


	//   ....[22]....
        /*025c*/ 	.word	0x00000950
        /*0260*/ 	.word	0x000000ff
        /*0264*/ 	.word	0x000124c0
        /*0268*/ 	.short	0x0100
        /*026a*/ 	.byte	0x08
	.zero		1


	//   ....[23]....
        /*026c*/ 	.word	0x00000960
        /*0270*/ 	.word	0x000000ff
        /*0274*/ 	.word	0x000124d0
        /*0278*/ 	.short	0x0100
        /*027a*/ 	.byte	0x08
	.zero		1


	//   ....[24]....
        /*027c*/ 	.word	0x00000970
        /*0280*/ 	.word	0x000000ff
        /*0284*/ 	.word	0x000124c8
        /*0288*/ 	.short	0x0100
        /*028a*/ 	.byte	0x08
	.zero		1


	//   ....[25]....
        /*028c*/ 	.word	0x00000980
        /*0290*/ 	.word	0x000000ff
        /*0294*/ 	.word	0x000124d8
        /*0298*/ 	.short	0x0100
        /*029a*/ 	.byte	0x08
	.zero		1


	//   ....[26]....
        /*029c*/ 	.word	0x00000a80
        /*02a0*/ 	.word	0x000000ff
        /*02a4*/ 	.word	0x000124b0
        /*02a8*/ 	.short	0x0100
        /*02aa*/ 	.byte	0x06
	.zero		1


	//   ....[27]....
        /*02ac*/ 	.word	0x000011e0
        /*02b0*/ 	.word	0x000000ff
        /*02b4*/ 	.word	0x00012450
        /*02b8*/ 	.short	0x010a
        /*02ba*/ 	.byte	0x05
	.zero		1


	//   ....[28]....
        /*02bc*/ 	.word	0x000012a0
        /*02c0*/ 	.word	0x000000ff
        /*02c4*/ 	.word	0x00012400
        /*02c8*/ 	.short	0x010a
        /*02ca*/ 	.byte	0x16
	.zero		1


	//   ....[29]....
        /*02cc*/ 	.word	0x000012c0
        /*02d0*/ 	.word	0x000000ff
        /*02d4*/ 	.word	0xfffffff8
        /*02d8*/ 	.short	0x010a
        /*02da*/ 	.byte	0x14
	.zero		1


	//   ....[30]....
        /*02dc*/ 	.word	0x00002240
        /*02e0*/ 	.word	0x0000001e
        /*02e4*/ 	.word	0x00000000
        /*02e8*/ 	.short	0x0101
        /*02ea*/ 	.byte	0x17
	.zero		1


	//   ....[31]....
        /*02ec*/ 	.word	0x000024f0
        /*02f0*/ 	.word	0x000000ff
        /*02f4*/ 	.word	0x00012400
        /*02f8*/ 	.short	0x010a
        /*02fa*/ 	.byte	0x06
	.zero		1


	//   ....[32]....
        /*02fc*/ 	.word	0x000026d0
        /*0300*/ 	.word	0x000000ff
        /*0304*/ 	.word	0x00000000
        /*0308*/ 	.short	0x0101
        /*030a*/ 	.byte	0x16
	.zero		1


	//   ....[33]....
        /*030c*/ 	.word	0x00002830
        /*0310*/ 	.word	0x000000ff
        /*0314*/ 	.word	0x00012400
        /*0318*/ 	.short	0x010a
        /*031a*/ 	.byte	0x06
	.zero		1


	//   ....[34]....
        /*031c*/ 	.word	0x00003a50
        /*0320*/ 	.word	0x000000ff
        /*0324*/ 	.word	0x00012400
        /*0328*/ 	.short	0x010a
        /*032a*/ 	.byte	0x06
	.zero		1


	//   ....[35]....
        /*032c*/ 	.word	0x00003cf0
        /*0330*/ 	.word	0x000000ff
        /*0334*/ 	.word	0x00012400
        /*0338*/ 	.short	0x010a
        /*033a*/ 	.byte	0x06
	.zero		1


	//   ....[36]....
        /*033c*/ 	.word	0x00003ec0
        /*0340*/ 	.word	0x000000ff
        /*0344*/ 	.word	0x00000000
        /*0348*/ 	.short	0x0101
        /*034a*/ 	.byte	0x06
	.zero		1


	//   ....[37]....
        /*034c*/ 	.word	0x00003f70
        /*0350*/ 	.word	0x000000ff
        /*0354*/ 	.word	0x00000000
        /*0358*/ 	.short	0x0101
        /*035a*/ 	.byte	0x06
	.zero		1


	//   ....[38]....
        /*035c*/ 	.word	0x00004110
        /*0360*/ 	.word	0x000000ff
        /*0364*/ 	.word	0x00000000
        /*0368*/ 	.short	0x0101
        /*036a*/ 	.byte	0x04
	.zero		1


	//   ....[39]....
        /*036c*/ 	.word	0x00004190
        /*0370*/ 	.word	0x000000ff
        /*0374*/ 	.word	0x00000000
        /*0378*/ 	.short	0x0101
        /*037a*/ 	.byte	0x15
	.zero		1


	//   ....[40]....
        /*037c*/ 	.word	0x00004710
        /*0380*/ 	.word	0x000000ff
        /*0384*/ 	.word	0x00000008
        /*0388*/ 	.short	0x010a
        /*038a*/ 	.byte	0x14
	.zero		1


	//   ....[41]....
        /*038c*/ 	.word	0x00005650
        /*0390*/ 	.word	0x00000000
        /*0394*/ 	.word	0x00012490
        /*0398*/ 	.short	0x0101
        /*039a*/ 	.byte	0x31
	.zero		1


	//   ....[42]....
        /*039c*/ 	.word	0x00005a10
        /*03a0*/ 	.word	0x00000007
        /*03a4*/ 	.word	0x00012460
        /*03a8*/ 	.short	0x010a
        /*03aa*/ 	.byte	0x3f
	.zero		1


	//   ....[43]....
        /*03ac*/ 	.word	0x00005c80
        /*03b0*/ 	.word	0x00000007
        /*03b4*/ 	.word	0x000124b0
        /*03b8*/ 	.short	0x0101
        /*03ba*/ 	.byte	0x3f
	.zero		1


	//   ....[44]....
        /*03bc*/ 	.word	0x00005c90
        /*03c0*/ 	.word	0x00000007
        /*03c4*/ 	.word	0x000124b0
        /*03c8*/ 	.short	0x010a
        /*03ca*/ 	.byte	0x3f
	.zero		1


	//   ....[45]....
        /*03cc*/ 	.word	0x00005d30
        /*03d0*/ 	.word	0x00000004
        /*03d4*/ 	.word	0x00012460
        /*03d8*/ 	.short	0x010a
        /*03da*/ 	.byte	0x3f
	.zero		1


	//   ....[46]....
        /*03dc*/ 	.word	0x000062a0
        /*03e0*/ 	.word	0x00000008
        /*03e4*/ 	.word	0x00012428
        /*03e8*/ 	.short	0x010a
        /*03ea*/ 	.byte	0x3f
	.zero		1


	//   ....[47]....
        /*03ec*/ 	.word	0x00006510
        /*03f0*/ 	.word	0x00000004
        /*03f4*/ 	.word	0x000124b0
        /*03f8*/ 	.short	0x0101
        /*03fa*/ 	.byte	0x3f
	.zero		1


	//   ....[48]....
        /*03fc*/ 	.word	0x00006520
        /*0400*/ 	.word	0x00000004
        /*0404*/ 	.word	0x000124b0
        /*0408*/ 	.short	0x010a
        /*040a*/ 	.byte	0x3f
	.zero		1


	//   ....[49]....
        /*040c*/ 	.word	0x000065d0
        /*0410*/ 	.word	0x00000007
        /*0414*/ 	.word	0x00012428
        /*0418*/ 	.short	0x010a
        /*041a*/ 	.byte	0x3f
	.zero		1


	//   ....[50]....
        /*041c*/ 	.word	0x000068d0
        /*0420*/ 	.word	0x00000007
        /*0424*/ 	.word	0x00012428
        /*0428*/ 	.short	0x010a
        /*042a*/ 	.byte	0x3f
	.zero		1


	//   ....[51]....
        /*042c*/ 	.word	0x00006b60
        /*0430*/ 	.word	0x00000007
        /*0434*/ 	.word	0x00012428
        /*0438*/ 	.short	0x010a
        /*043a*/ 	.byte	0x3f
	.zero		1


	//   ....[52]....
        /*043c*/ 	.word	0x00006e40
        /*0440*/ 	.word	0x00000003
        /*0444*/ 	.word	0x00012450
        /*0448*/ 	.short	0x010a
        /*044a*/ 	.byte	0x3f
	.zero		1


	//   ....[53]....
        /*044c*/ 	.word	0x00006ea0
        /*0450*/ 	.word	0x00000005
        /*0454*/ 	.word	0x00012400
        /*0458*/ 	.short	0x010a
        /*045a*/ 	.byte	0x3f
	.zero		1


	//   ....[54]....
        /*045c*/ 	.word	0x00006f00
        /*0460*/ 	.word	0x00000000
        /*0464*/ 	.word	0xfffffff8
        /*0468*/ 	.short	0x010a
        /*046a*/ 	.byte	0x3f
	.zero		1


	//   ....[55]....
        /*046c*/ 	.word	0x00006f60
        /*0470*/ 	.word	0x00000007
        /*0474*/ 	.word	0x00012400
        /*0478*/ 	.short	0x010a
        /*047a*/ 	.byte	0x3f
	.zero		1


	//   ....[56]....
        /*047c*/ 	.word	0x00006fc0
        /*0480*/ 	.word	0x00000005
        /*0484*/ 	.word	0x00012400
        /*0488*/ 	.short	0x010a
        /*048a*/ 	.byte	0x3f
	.zero		1


	//   ....[57]....
        /*048c*/ 	.word	0x00007020
        /*0490*/ 	.word	0x00000008
        /*0494*/ 	.word	0x00012400
        /*0498*/ 	.short	0x010a
        /*049a*/ 	.byte	0x3f
	.zero		1


	//   ....[58]....
        /*049c*/ 	.word	0x00007080
        /*04a0*/ 	.word	0x00000003
        /*04a4*/ 	.word	0x00000008
        /*04a8*/ 	.short	0x010a
        /*04aa*/ 	.byte	0x3f
	.zero		1


	//   ....[59]....
        /*04ac*/ 	.word	0x00007150
        /*04b0*/ 	.word	0x00000007
        /*04b4*/ 	.word	0x00012460
        /*04b8*/ 	.short	0x010a
        /*04ba*/ 	.byte	0x3f
	.zero		1


	//   ....[60]....
        /*04bc*/ 	.word	0x000071a0
        /*04c0*/ 	.word	0x00000007
        /*04c4*/ 	.word	0x000124b0
        /*04c8*/ 	.short	0x010a
        /*04ca*/ 	.byte	0x3f
	.zero		1


	//   ....[61]....
        /*04cc*/ 	.word	0x000071f0
        /*04d0*/ 	.word	0x00000004
        /*04d4*/ 	.word	0x00012460
        /*04d8*/ 	.short	0x010a
        /*04da*/ 	.byte	0x3f
	.zero		1


	//   ....[62]....
        /*04dc*/ 	.word	0x000072c0
        /*04e0*/ 	.word	0x00000008
        /*04e4*/ 	.word	0x00012428
        /*04e8*/ 	.short	0x010a
        /*04ea*/ 	.byte	0x3f
	.zero		1


	//   ....[63]....
        /*04ec*/ 	.word	0x00007310
        /*04f0*/ 	.word	0x00000004
        /*04f4*/ 	.word	0x000124b0
        /*04f8*/ 	.short	0x010a
        /*04fa*/ 	.byte	0x3f
	.zero		1


	//   ....[64]....
        /*04fc*/ 	.word	0x00007360
        /*0500*/ 	.word	0x00000007
        /*0504*/ 	.word	0x00012428
        /*0508*/ 	.short	0x010a
        /*050a*/ 	.byte	0x3f
	.zero		1


	//   ....[65]....
        /*050c*/ 	.word	0x000073b0
        /*0510*/ 	.word	0x00000007
        /*0514*/ 	.word	0x00012428
        /*0518*/ 	.short	0x010a
        /*051a*/ 	.byte	0x3f
	.zero		1


	//   ....[66]....
        /*051c*/ 	.word	0x00007400
        /*0520*/ 	.word	0x00000007
        /*0524*/ 	.word	0x00012428
        /*0528*/ 	.short	0x010a
        /*052a*/ 	.byte	0x3f
	.zero		1


	//----- nvinfo : EIATTR_NUM_MBARRIERS
	.align		4
.L_37:
        /*052c*/ 	.byte	0x03, 0x38
        /*052e*/ 	.short	0x001b


	//----- nvinfo : EIATTR_EXIT_INSTR_OFFSETS
	.align		4
        /*0530*/ 	.byte	0x04, 0x1c
        /*0532*/ 	.short	(.L_39 - .L_38)


	//   ....[0]....
.L_38:
        /*0534*/ 	.word	0x00000ae0


	//   ....[1]....
        /*0538*/ 	.word	0x00000b50


	//   ....[2]....
        /*053c*/ 	.word	0x00005680


	//   ....[3]....
        /*0540*/ 	.word	0x000056e0


	//   ....[4]....
        /*0544*/ 	.word	0x00005710


	//   ....[5]....
        /*0548*/ 	.word	0x00005fa0


	//   ....[6]....
        /*054c*/ 	.word	0x00005fd0


	//   ....[7]....
        /*0550*/ 	.word	0x00006e20


	//----- nvinfo : EIATTR_MAX_THREADS
	.align		4
.L_39:
        /*0554*/ 	.byte	0x04, 0x05
        /*0556*/ 	.short	(.L_41 - .L_40)
.L_40:
        /*0558*/ 	.word	0x00000180
        /*055c*/ 	.word	0x00000001
        /*0560*/ 	.word	0x00000001


	//----- nvinfo : EIATTR_CRS_STACK_SIZE
	.align		4
.L_41:
        /*0564*/ 	.byte	0x04, 0x1e
        /*0566*/ 	.short	(.L_43 - .L_42)
.L_42:
        /*0568*/ 	.word	0x00000000


	//----- nvinfo : EIATTR_CBANK_PARAM_SIZE
	.align		4
.L_43:
        /*056c*/ 	.byte	0x03, 0x19
        /*056e*/ 	.short	0x0870


	//----- nvinfo : EIATTR_PARAM_CBANK
	.align		4
        /*0570*/ 	.byte	0x04, 0x0a
        /*0572*/ 	.short	(.L_45 - .L_44)
	.align		4
.L_44:
        /*0574*/ 	.word	index@(.nv.constant0._ZN7cutlass13device_kernelINS_4fmha6kernel28FmhaKernelTmaWarpSpecializedINS1_10collective30FmhaMainloopTmaWarpSpecializedINS_10bfloat16_tEffN4cute5tupleIJNS7_1CILi128EEENS9_ILi64EEESB_EEENS8_IJiNS9_ILi1EEENS8_IJiiEEEEEESF_SF_NS4_13DefaultFusionEJNS2_6OptionILNS2_3TagE0ENS9_ILb1EEEEENSH_ILSI_2ESJ_EEEEENS4_15FmhaFwdEpilogueIS6_fNS8_IJSB_SB_SB_EEEEENS2_23PersistentTileSchedulerEJSK_SL_EEEEEvNT_6ParamsE)
        /*0578*/ 	.short	0x0210
        /*057a*/ 	.short	0x0870


	//----- nvinfo : EIATTR_SW_WAR
	.align		4
.L_45:
        /*057c*/ 	.byte	0x04, 0x36
        /*057e*/ 	.short	(.L_47 - .L_46)
.L_46:
        /*0580*/ 	.word	0x00000008
.L_47:


//--------------------- .nv.callgraph             --------------------------
	.section	.nv.callgraph,"",@"SHT_CUDA_CALLGRAPH"
	.align	4
	.sectionentsize	8
	.align		4
        /*0000*/ 	.word	0x00000000
	.align		4
        /*0004*/ 	.word	0xffffffff
	.align		4
        /*0008*/ 	.word	index@(_ZN7cutlass13device_kernelINS_4fmha6kernel28FmhaKernelTmaWarpSpecializedINS1_10collective30FmhaMainloopTmaWarpSpecializedINS_10bfloat16_tEffN4cute5tupleIJNS7_1CILi128EEENS9_ILi64EEESB_EEENS8_IJiNS9_ILi1EEENS8_IJiiEEEEEESF_SF_NS4_13DefaultFusionEJNS2_6OptionILNS2_3TagE0ENS9_ILb1EEEEENSH_ILSI_2ESJ_EEEEENS4_15FmhaFwdEpilogueIS6_fNS8_IJSB_SB_SB_EEEEENS2_23PersistentTileSchedulerEJSK_SL_EEEEEvNT_6ParamsE)
	.align		4
        /*000c*/ 	.word	index@(__assertfail)
	.align		4
        /*0010*/ 	.word	0x00000000
	.align		4
        /*0014*/ 	.word	0xfffffffe
	.align		4
        /*0018*/ 	.word	0x00000000
	.align		4
        /*001c*/ 	.word	0xfffffffd
	.align		4
        /*0020*/ 	.word	0x00000000
	.align		4
        /*0024*/ 	.word	0xfffffffc


//--------------------- .nv.constant4             --------------------------
	.section	.nv.constant4,"a",@progbits
	.align	8
	.align		8
.nv.constant4:
        /*0000*/ 	.dword	__assertfail
	.align		8
        /*0008*/ 	.dword	__unnamed_1
	.align		8
        /*0010*/ 	.dword	_ZN39_INTERNAL_65ce8097_4_k_cu_2128315d_36004cuda3std3__45__cpo5beginE
	.align		8
        /*0018*/ 	.dword	_ZN39_INTERNAL_65ce8097_4_k_cu_2128315d_36004cuda3std3__45__cpo3endE
	.align		8
        /*0020*/ 	.dword	_ZN39_INTERNAL_65ce8097_4_k_cu_2128315d_36004cuda3std3__45__cpo6cbeginE
	.align		8
        /*0028*/ 	.dword	_ZN39_INTERNAL_65ce8097_4_k_cu_2128315d_36004cuda3std3__45__cpo4cendE
	.align		8
        /*0030*/ 	.dword	_ZN39_INTERNAL_65ce8097_4_k_cu_2128315d_36004cuda3std3__441_GLOBAL__N__65ce8097_4_k_cu_2128315d_36006ignoreE
	.align		8
        /*0038*/ 	.dword	_ZN39_INTERNAL_65ce8097_4_k_cu_2128315d_36004cuda3std3__419piecewise_constructE
	.align		8
        /*0040*/ 	.dword	_ZN39_INTERNAL_65ce8097_4_k_cu_2128315d_36004cuda3std3__48in_placeE
	.align		8
        /*0048*/ 	.dword	_ZN39_INTERNAL_65ce8097_4_k_cu_2128315d_36004cuda3std6ranges3__45__cpo4swapE
	.align		8
        /*0050*/ 	.dword	_ZN39_INTERNAL_65ce8097_4_k_cu_2128315d_36004cuda3std6ranges3__45__cpo9iter_moveE
	.align		8
        /*0058*/ 	.dword	_ZN39_INTERNAL_65ce8097_4_k_cu_2128315d_36004cute7productE
	.align		8
        /*0060*/ 	.dword	_ZN39_INTERNAL_65ce8097_4_k_cu_2128315d_36004cute1_E
	.align		8
        /*0068*/ 	.dword	$str$24
	.align		8
        /*0070*/ 	.dword	$str$25


//--------------------- .text._ZN7cutlass13device_kernelINS_4fmha6kernel28FmhaKernelTmaWarpSpecializedINS1_10collective30FmhaMainloopTmaWarpSpecializedINS_10bfloat16_tEffN4cute5tupleIJNS7_1CILi128EEENS9_ILi64EEESB_EEENS8_IJiNS9_ILi1EEENS8_IJiiEEEEEESF_SF_NS4_13DefaultFusionEJNS2_6OptionILNS2_3TagE0ENS9_ILb1EEEEENSH_ILSI_2ESJ_EEEEENS4_15FmhaFwdEpilogueIS6_fNS8_IJSB_SB_SB_EEEEENS2_23PersistentTileSchedulerEJSK_SL_EEEEEvNT_6ParamsE --------------------------
	.section	.text._ZN7cutlass13device_kernelINS_4fmha6kernel28FmhaKernelTmaWarpSpecializedINS1_10collective30FmhaMainloopTmaWarpSpecializedINS_10bfloat16_tEffN4cute5tupleIJNS7_1CILi128EEENS9_ILi64EEESB_EEENS8_IJiNS9_ILi1EEENS8_IJiiEEEEEESF_SF_NS4_13DefaultFusionEJNS2_6OptionILNS2_3TagE0ENS9_ILb1EEEEENSH_ILSI_2ESJ_EEEEENS4_15FmhaFwdEpilogueIS6_fNS8_IJSB_SB_SB_EEEEENS2_23PersistentTileSchedulerEJSK_SL_EEEEEvNT_6ParamsE,"ax",@progbits
	.align	128
.text._ZN7cutlass13device_kernelINS_4fmha6kernel28FmhaKernelTmaWarpSpecializedINS1_10collective30FmhaMainloopTmaWarpSpecializedINS_10bfloat16_tEffN4cute5tupleIJNS7_1CILi128EEENS9_ILi64EEESB_EEENS8_IJiNS9_ILi1EEENS8_IJiiEEEEEESF_SF_NS4_13DefaultFusionEJNS2_6OptionILNS2_3TagE0ENS9_ILb1EEEEENSH_ILSI_2ESJ_EEEEENS4_15FmhaFwdEpilogueIS6_fNS8_IJSB_SB_SB_EEEEENS2_23PersistentTileSchedulerEJSK_SL_EEEEEvNT_6ParamsE:
        .type           _ZN7cutlass13device_kernelINS_4fmha6kernel28FmhaKernelTmaWarpSpecializedINS1_10collective30FmhaMainloopTmaWarpSpecializedINS_10bfloat16_tEffN4cute5tupleIJNS7_1CILi128EEENS9_ILi64EEESB_EEENS8_IJiNS9_ILi1EEENS8_IJiiEEEEEESF_SF_NS4_13DefaultFusionEJNS2_6OptionILNS2_3TagE0ENS9_ILb1EEEEENSH_ILSI_2ESJ_EEEEENS4_15FmhaFwdEpilogueIS6_fNS8_IJSB_SB_SB_EEEEENS2_23PersistentTileSchedulerEJSK_SL_EEEEEvNT_6ParamsE,@function
        .size           _ZN7cutlass13device_kernelINS_4fmha6kernel28FmhaKernelTmaWarpSpecializedINS1_10collective30FmhaMainloopTmaWarpSpecializedINS_10bfloat16_tEffN4cute5tupleIJNS7_1CILi128EEENS9_ILi64EEESB_EEENS8_IJiNS9_ILi1EEENS8_IJiiEEEEEESF_SF_NS4_13DefaultFusionEJNS2_6OptionILNS2_3TagE0ENS9_ILb1EEEEENSH_ILSI_2ESJ_EEEEENS4_15FmhaFwdEpilogueIS6_fNS8_IJSB_SB_SB_EEEEENS2_23PersistentTileSchedulerEJSK_SL_EEEEEvNT_6ParamsE,(.L_x_132 - _ZN7cutlass13device_kernelINS_4fmha6kernel28FmhaKernelTmaWarpSpecializedINS1_10collective30FmhaMainloopTmaWarpSpecializedINS_10bfloat16_tEffN4cute5tupleIJNS7_1CILi128EEENS9_ILi64EEESB_EEENS8_IJiNS9_ILi1EEENS8_IJiiEEEEEESF_SF_NS4_13DefaultFusionEJNS2_6OptionILNS2_3TagE0ENS9_ILb1EEEEENSH_ILSI_2ESJ_EEEEENS4_15FmhaFwdEpilogueIS6_fNS8_IJSB_SB_SB_EEEEENS2_23PersistentTileSchedulerEJSK_SL_EEEEEvNT_6ParamsE)
        .other          _ZN7cutlass13device_kernelINS_4fmha6kernel28FmhaKernelTmaWarpSpecializedINS1_10collective30FmhaMainloopTmaWarpSpecializedINS_10bfloat16_tEffN4cute5tupleIJNS7_1CILi128EEENS9_ILi64EEESB_EEENS8_IJiNS9_ILi1EEENS8_IJiiEEEEEESF_SF_NS4_13DefaultFusionEJNS2_6OptionILNS2_3TagE0ENS9_ILb1EEEEENSH_ILSI_2ESJ_EEEEENS4_15FmhaFwdEpilogueIS6_fNS8_IJSB_SB_SB_EEEEENS2_23PersistentTileSchedulerEJSK_SL_EEEEEvNT_6ParamsE,@"STO_CUDA_ENTRY STV_DEFAULT"
_ZN7cutlass13device_kernelINS_4fmha6kernel28FmhaKernelTmaWarpSpecializedINS1_10collective30FmhaMainloopTmaWarpSpecializedINS_10bfloat16_tEffN4cute5tupleIJNS7_1CILi128EEENS9_ILi64EEESB_EEENS8_IJiNS9_ILi1EEENS8_IJiiEEEEEESF_SF_NS4_13DefaultFusionEJNS2_6OptionILNS2_3TagE0ENS9_ILb1EEEEENSH_ILSI_2ESJ_EEEEENS4_15FmhaFwdEpilogueIS6_fNS8_IJSB_SB_SB_EEEEENS2_23PersistentTileSchedulerEJSK_SL_EEEEEvNT_6ParamsE:
[----:B------:R-:W1:Y:S01]  /*0000*/  LDC R1, c[0x0][0x28] ;  /* 0x00000a00ff017b82 */ /* 0x000e620000000800 */
[----:B------:R-:W2:Y:S07]  /*0010*/  S2R R2, SR_TID.X ;  /* 0x0000000000027919 */ /* 0x000eae0000002100 */
[----:B------:R-:W3:Y:S01]  /*0020*/  S2UR UR6, SR_CTAID.X ;  /* 0x00000000000679c3 */ /* 0x000ee20000002500 */
[----:B------:R-:W-:Y:S01]  /*0030*/  ELECT P1, URZ, PT ;  /* 0x00000000003f782f */ /* 0x000fe20003820000 */
[----:B------:R-:W-:Y:S01]  /*0040*/  BSSY B0, `(.L_x_0) ;  /* 0x0000018000007945 */ /* 0x000fe20003800000 */
[----:B---3--:R-:W-:Y:S01]  /*0050*/  IMAD.U32 R17, RZ, RZ, UR6 ;  /* 0x00000006ff117e24 */ /* 0x008fe2000f8e00ff */
[----:B--2---:R-:W-:-:S05]  /*0060*/  SHF.R.U32.HI R0, RZ, 0x5, R2 ;  /* 0x00000005ff007819 */ /* 0x004fca0000011602 */
[----:B------:R-:W2:Y:S02]  /*0070*/  SHFL.IDX PT, R3, R0, RZ, 0x1f ;  /* 0x00001fff00037589 */ /* 0x000ea400000e0000 */
[----:B--2---:R-:W-:Y:S02]  /*0080*/  R2UR UR4, R3 ;  /* 0x00000000030472ca */ /* 0x004fe400000e0000 */
[----:B------:R-:W-:-:S06]  /*0090*/  SHF.R.U32.HI R3, RZ, 0x7, R2 ;  /* 0x00000007ff037819 */ /* 0x000fcc0000011602 */
[----:B------:R-:W2:Y:S05]  /*00a0*/  SHFL.IDX PT, R3, R3, RZ, 0x1f ;  /* 0x00001fff03037589 */ /* 0x000eaa00000e0000 */
[----:B------:R-:W-:Y:S02]  /*00b0*/  USHF.R.S32.HI UR5, URZ, 0x1f, UR4 ;  /* 0x0000001f3f057899 */ /* 0x000fe40008011404 */
[----:B------:R-:W-:Y:S02]  /*00c0*/  ISETP.EQ.AND P2, PT, RZ, UR4, P1 ;  /* 0x00000004ff007c0c */ /* 0x000fe40008f42270 */
[----:B------:R-:W-:-:S04]  /*00d0*/  ULEA.HI UR5, UR5, UR4, URZ, 0x2 ;  /* 0x0000000405057291 */ /* 0x000fc8000f8f103f */
[----:B------:R-:W-:-:S04]  /*00e0*/  ULOP3.LUT UR5, UR5, 0xfffffffc, URZ, 0xc0, !UPT ;  /* 0xfffffffc05057892 */ /* 0x000fc8000f8ec03f */
[----:B------:R-:W-:-:S03]  /*00f0*/  UIADD3 UR5, UR4, -UR5, URZ ;  /* 0x8000000504057290 */ /* 0x000fc6000fffe03f */
[----:B-1----:R-:W-:Y:S09]  /*0100*/  @!P2 BRA `(.L_x_1) ;  /* 0x00000000002ca947 */ /* 0x002ff20003800000 */
[----:B------:R-:W-:Y:S02]  /*0110*/  ULDC.64 UR6, c[0x0][0x198] ;  /* 0x0000660000067ab9 */ /* 0x000fe40000000a00 */
[----:B------:R-:W-:Y:S02]  /*0120*/  UIADD3 UR8, UP0, UR6, 0xf0, URZ ;  /* 0x000000f006087890 */ /* 0x000fe4000ff1e03f */
[----:B------:R-:W-:Y:S02]  /*0130*/  UIADD3 UR10, UP1, UR6, 0x1f0, URZ ;  /* 0x000001f0060a7890 */ /* 0x000fe4000ff3e03f */
[----:B------:R-:W-:Y:S02]  /*0140*/  UIADD3 UR6, UP2, UR6, 0x2f0, URZ ;  /* 0x000002f006067890 */ /* 0x000fe4000ff5e03f */
[----:B------:R-:W-:Y:S02]  /*0150*/  UIADD3.X UR9, URZ, UR7, URZ, UP0, !UPT ;  /* 0x000000073f097290 */ /* 0x000fe400087fe43f */
[----:B------:R-:W-:-:S02]  /*0160*/  UIADD3.X UR11, URZ, UR7, URZ, UP1, !UPT ;  /* 0x000000073f0b7290 */ /* 0x000fc40008ffe43f */
[----:B------:R-:W-:-:S05]  /*0170*/  UIADD3.X UR7, URZ, UR7, URZ, UP2, !UPT ;  /* 0x000000073f077290 */ /* 0x000fca00097fe43f */
[----:B------:R1:W-:Y:S02]  /*0180*/  UTMACCTL.PF [UR8] ;  /* 0x00000000080079b9 */ /* 0x0003e40008040000 */
[----:B------:R1:W-:Y:S02]  /*0190*/  UTMACCTL.PF [UR10] ;  /* 0x000000000a0079b9 */ /* 0x0003e40008040000 */
[----:B------:R1:W-:Y:S02]  /*01a0*/  UTMACCTL.PF [UR6] ;  /* 0x00000000060079b9 */ /* 0x0003e40008040000 */
[----:B-1----:R-:W-:Y:S01]  /*01b0*/  NOP ;  /* 0x0000000000007918 */ /* 0x002fe20000000000 */
.L_x_1:
[----:B------:R-:W-:Y:S05]  /*01c0*/  BSYNC B0 ;  /* 0x0000000000007941 */ /* 0x000fea0003800000 */
.L_x_0:
[----:B------:R-:W1:Y:S01]  /*01d0*/  SHFL.IDX PT, R4, R0, RZ, 0x1f ;  /* 0x00001fff00047589 */ /* 0x000e6200000e0000 */
[----:B--2---:R-:W-:Y:S01]  /*01e0*/  R2UR UR52, R3 ;  /* 0x00000000033472ca */ /* 0x004fe200000e0000 */
[----:B------:R-:W-:Y:S02]  /*01f0*/  UISETP.NE.AND UP0, UPT, UR5, 0x1, UPT ;  /* 0x000000010500788c */ /* 0x000fe4000bf05270 */
[----:B------:R-:W-:-:S10]  /*0200*/  UISETP.NE.AND UP1, UPT, UR5, 0x2, UPT ;  /* 0x000000020500788c */ /* 0x000fd4000bf25270 */
[----:B------:R-:W-:Y:S02]  /*0210*/  UIADD3 UR10, UR52, -0x1, URZ ;  /* 0xffffffff340a7890 */ /* 0x000fe4000fffe03f */
[----:B------:R-:W-:Y:S02]  /*0220*/  UISETP.EQ.AND UP2, UPT, UR52, URZ, !UP0 ;  /* 0x0000003f3400728c */ /* 0x000fe4000c742270 */
[----:B------:R-:W-:Y:S02]  /*0230*/  UISETP.EQ.AND UP3, UPT, UR52, URZ, !UP1 ;  /* 0x0000003f3400728c */ /* 0x000fe4000cf62270 */
[----:B------:R-:W-:Y:S02]  /*0240*/  UISETP.GE.U32.AND UP4, UPT, UR10, 0x4, UPT ;  /* 0x000000040a00788c */ /* 0x000fe4000bf86070 */
[----:B------:R-:W-:Y:S01]  /*0250*/  USEL UR51, URZ, 0x1, !UP2 ;  /* 0x000000013f337887 */ /* 0x000fe2000d000000 */
[----:B-1----:R-:W-:Y:S01]  /*0260*/  ISETP.NE.AND P0, PT, R4, RZ, PT ;  /* 0x000000ff0400720c */ /* 0x002fe20003f05270 */
[----:B------:R-:W-:Y:S01]  /*0270*/  USEL UR50, URZ, 0x1, !UP3 ;  /* 0x000000013f327887 */ /* 0x000fe2000d800000 */
[----:B------:R-:W-:Y:S01]  /*0280*/  IMAD.U32 R4, RZ, RZ, UR5 ;  /* 0x00000005ff047e24 */ /* 0x000fe2000f8e00ff */
[----:B------:R-:W-:-:S02]  /*0290*/  USEL UR51, UR51, 0x2, UP4 ;  /* 0x0000000233337887 */ /* 0x000fc4000a000000 */
[----:B------:R-:W-:-:S08]  /*02a0*/  USEL UR50, UR50, 0x2, UP4 ;  /* 0x0000000232327887 */ /* 0x000fd0000a000000 */
[----:B------:R-:W-:Y:S05]  /*02b0*/  @P0 BRA `(.L_x_2) ;  /* 0x0000000000480947 */ /* 0x000fea0003800000 */
[----:B------:R-:W1:Y:S01]  /*02c0*/  S2UR UR8, SR_CgaCtaId ;  /* 0x00000000000879c3 */ /* 0x000e620000008800 */
[----:B------:R-:W-:Y:S01]  /*02d0*/  UMOV UR4, 0x400 ;  /* 0x0000040000047882 */ /* 0x000fe20000000000 */
[----:B------:R-:W-:Y:S01]  /*02e0*/  UMOV UR5, 0x1 ;  /* 0x0000000100057882 */ /* 0x000fe20000000000 */
[----:B------:R-:W-:Y:S01]  /*02f0*/  UMOV UR6, 0x80 ;  /* 0x0000008000067882 */ /* 0x000fe20000000000 */
[----:B------:R-:W-:Y:S01]  /*0300*/  ELECT P0, URZ, PT ;  /* 0x00000000003f782f */ /* 0x000fe20003800000 */
[----:B------:R-:W-:-:S04]  /*0310*/  UIADD3 UR6, -UR6, 0x100000, URZ ;  /* 0x0010000006067890 */ /* 0x000fc8000fffe13f */
[----:B------:R-:W-:Y:S02]  /*0320*/  USHF.L.U32 UR7, UR6, 0xb, URZ ;  /* 0x0000000b06077899 */ /* 0x000fe4000800063f */
[----:B------:R-:W-:Y:S02]  /*0330*/  USHF.L.U32 UR6, UR6, 0x1, URZ ;  /* 0x0000000106067899 */ /* 0x000fe4000800063f */
[----:B-1----:R-:W-:Y:S02]  /*0340*/  ULEA UR8, UR8, UR4, 0x18 ;  /* 0x0000000408087291 */ /* 0x002fe4000f8ec03f */
[----:B------:R-:W-:-:S04]  /*0350*/  UIADD3 UR4, -UR5, 0x100000, URZ ;  /* 0x0010000005047890 */ /* 0x000fc8000fffe13f */
[----:B------:R-:W-:Y:S02]  /*0360*/  USHF.L.U32 UR5, UR4, 0xb, URZ ;  /* 0x0000000b04057899 */ /* 0x000fe4000800063f */
[----:B------:R-:W-:Y:S01]  /*0370*/  USHF.L.U32 UR4, UR4, 0x1, URZ ;  /* 0x0000000104047899 */ /* 0x000fe2000800063f */
[----:B------:R-:W1:Y:S11]  /*0380*/  FENCE.VIEW.ASYNC.S ;  /* 0x00000000000073c6 */ /* 0x000e760000000000 */
[----:B-1----:R1:W2:Y:S01]  /*0390*/  SYNCS.EXCH.64 URZ, [UR8+0x12450], UR4 ;  /* 0x01245004083f75b2 */ /* 0x0022a20008000100 */
[----:B------:R1:W3:Y:S01]  /*03a0*/  SYNCS.EXCH.64 URZ, [UR8+0x12460], UR6 ;  /* 0x01246006083f75b2 */ /* 0x0002e20008000100 */
[----:B------:R1:W4:Y:S01]  /*03b0*/  SYNCS.EXCH.64 URZ, [UR8+0x12458], UR4 ;  /* 0x01245804083f75b2 */ /* 0x0003220008000100 */
[----:B------:R1:W1:Y:S01]  /*03c0*/  SYNCS.EXCH.64 URZ, [UR8+0x12468], UR6 ;  /* 0x01246806083f75b2 */ /* 0x0002620008000100 */
[----:B------:R-:W-:Y:S01]  /*03d0*/  NOP ;  /* 0x0000000000007918 */ /* 0x000fe20000000000 */
.L_x_2:
[----:B------:R-:W5:Y:S01]  /*03e0*/  SHFL.IDX PT, R3, R0, RZ, 0x1f ;  /* 0x00001fff00037589 */ /* 0x000f6200000e0000 */
[----:B------:R-:W-:Y:S01]  /*03f0*/  NOP ;  /* 0x0000000000007918 */ /* 0x000fe20000000000 */
[----:B-----5:R-:W-:-:S13]  /*0400*/  ISETP.NE.AND P0, PT, R3, RZ, PT ;  /* 0x000000ff0300720c */ /* 0x020fda0003f05270 */
[----:B------:R-:W-:Y:S05]  /*0410*/  @P0 BRA `(.L_x_3) ;  /* 0x0000000000600947 */ /* 0x000fea0003800000 */
[----:B-1----:R-:W1:Y:S01]  /*0420*/  S2UR UR5, SR_CgaCtaId ;  /* 0x00000000000579c3 */ /* 0x002e620000008800 */
[----:B------:R-:W-:Y:S01]  /*0430*/  UMOV UR4, 0x400 ;  /* 0x0000040000047882 */ /* 0x000fe20000000000 */
[----:B------:R-:W-:Y:S01]  /*0440*/  UMOV UR6, 0x1 ;  /* 0x0000000100067882 */ /* 0x000fe20000000000 */
[----:B------:R-:W-:Y:S01]  /*0450*/  UMOV UR9, 0x100 ;  /* 0x0000010000097882 */ /* 0x000fe20000000000 */
[----:B------:R-:W-:-:S04]  /*0460*/  UIADD3 UR6, -UR6, 0x100000, URZ ;  /* 0x0010000006067890 */ /* 0x000fc8000fffe13f */
[----:B------:R-:W-:Y:S02]  /*0470*/  USHF.L.U32 UR7, UR6, 0xb, URZ ;  /* 0x0000000b06077899 */ /* 0x000fe4000800063f */
[----:B------:R-:W-:Y:S01]  /*0480*/  USHF.L.U32 UR6, UR6, 0x1, URZ ;  /* 0x0000000106067899 */ /* 0x000fe2000800063f */
[----:B------:R-:W-:Y:S01]  /*0490*/  ELECT P0, URZ, PT ;  /* 0x00000000003f782f */ /* 0x000fe20003800000 */
[----:B-1----:R-:W-:Y:S02]  /*04a0*/  ULEA UR8, UR5, UR4, 0x18 ;  /* 0x0000000405087291 */ /* 0x002fe4000f8ec03f */
[----:B------:R-:W-:-:S04]  /*04b0*/  UIADD3 UR4, -UR9, 0x100000, URZ ;  /* 0x0010000009047890 */ /* 0x000fc8000fffe13f */
[----:B------:R-:W-:Y:S02]  /*04c0*/  USHF.L.U32 UR5, UR4, 0xb, URZ ;  /* 0x0000000b04057899 */ /* 0x000fe4000800063f */
[----:B------:R-:W-:Y:S01]  /*04d0*/  USHF.L.U32 UR4, UR4, 0x1, URZ ;  /* 0x0000000104047899 */ /* 0x000fe2000800063f */
[----:B------:R-:W1:Y:S03]  /*04e0*/  FENCE.VIEW.ASYNC.S ;  /* 0x00000000000073c6 */ /* 0x000e660000000000 */
[----:B-1----:R1:W1:Y:S08]  /*04f0*/  SYNCS.EXCH.64 URZ, [UR8+0x12400], UR6 ;  /* 0x01240006083f75b2 */ /* 0x0022700008000100 */
[----:B------:R1:W1:Y:S01]  /*0500*/  SYNCS.EXCH.64 URZ, [UR8+0x12428], UR4 ;  /* 0x01242804083f75b2 */ /* 0x0002620008000100 */
        /* <DEDUP_REMOVED lines=8> */
[----:B------:R-:W-:Y:S01]  /*0590*/  NOP ;  /* 0x0000000000007918 */ /* 0x000fe20000000000 */
.L_x_3:
        /* <DEDUP_REMOVED lines=21> */
[----:B------:R-:W-:Y:S01]  /*06f0*/  NOP ;  /* 0x0000000000007918 */ /* 0x000fe20000000000 */
.L_x_4:
[----:B------:R-:W5:Y:S01]  /*0700*/  SHFL.IDX PT, R3, R0, RZ, 0x1f ;  /* 0x00001fff00037589 */ /* 0x000f6200000e0000 */
[----:B------:R-:W-:Y:S01]  /*0710*/  ELECT P0, URZ, PT ;  /* 0x00000000003f782f */ /* 0x000fe20003800000 */
[----:B------:R-:W-:Y:S01]  /*0720*/  NOP ;  /* 0x0000000000007918 */ /* 0x000fe20000000000 */
[----:B-1----:R-:W-:Y:S02]  /*0730*/  UMOV UR4, 0x80 ;  /* 0x0000008000047882 */ /* 0x002fe40000000000 */
[C---:B-----5:R-:W-:Y:S02]  /*0740*/  ISETP.NE.OR P0, PT, R3.reuse, RZ, !P0 ;  /* 0x000000ff0300720c */ /* 0x060fe40004705670 */
[----:B------:R-:W-:-:S11]  /*0750*/  ISETP.NE.AND P3, PT, R3, RZ, PT ;  /* 0x000000ff0300720c */ /* 0x000fd60003f65270 */
[----:B------:R-:W-:Y:S01]  /*0760*/  VOTEU.ALL UP2, P0 ;  /* 0x00000000003f7886 */ /* 0x000fe20000040000 */
[----:B------:R-:W-:Y:S01]  /*0770*/  VOTEU.ALL UP3, P0 ;  /* 0x00000000003f7886 */ /* 0x000fe20000060000 */
[----:B------:R-:W-:Y:S01]  /*0780*/  VOTEU.ALL UP4, P0 ;  /* 0x00000000003f7886 */ /* 0x000fe20000080000 */
[----:B------:R-:W-:Y:S02]  /*0790*/  VOTEU.ALL UP5, P0 ;  /* 0x00000000003f7886 */ /* 0x000fe400000a0000 */
[----:B------:R-:W1:Y:S01]  /*07a0*/  @!UP2 S2UR UR7, SR_CgaCtaId ;  /* 0x000000000007a9c3 */ /* 0x000e620000008800 */
[----:B------:R-:W-:Y:S01]  /*07b0*/  @!UP2 UMOV UR6, 0x400 ;  /* 0x000004000006a882 */ /* 0x000fe20000000000 */
[----:B------:R-:W-:-:S04]  /*07c0*/  @!UP2 UIADD3 UR4, -UR4, 0x100000, URZ ;  /* 0x001000000404a890 */ /* 0x000fc8000fffe13f */
[----:B------:R-:W-:Y:S02]  /*07d0*/  @!UP2 USHF.L.U32 UR5, UR4, 0xb, URZ ;  /* 0x0000000b0405a899 */ /* 0x000fe4000800063f */
[----:B------:R-:W-:Y:S02]  /*07e0*/  @!UP2 USHF.L.U32 UR4, UR4, 0x1, URZ ;  /* 0x000000010404a899 */ /* 0x000fe4000800063f */
[----:B-1----:R-:W-:Y:S01]  /*07f0*/  @!UP2 ULEA UR6, UR7, UR6, 0x18 ;  /* 0x000000060706a291 */ /* 0x002fe2000f8ec03f */
[----:B------:R-:W-:Y:S01]  /*0800*/  VOTEU.ALL UP2, P0 ;  /* 0x00000000003f7886 */ /* 0x000fe20000040000 */
[----:B------:R-:W1:Y:S10]  /*0810*/  FENCE.VIEW.ASYNC.S ;  /* 0x00000000000073c6 */ /* 0x000e740000000000 */
[----:B-1----:R1:W1:Y:S01]  /*0820*/  @!UP2 SYNCS.EXCH.64 URZ, [UR6+0x12490], UR4 ;  /* 0x01249004063fa5b2 */ /* 0x0022620008000100 */
[----:B------:R1:W1:Y:S01]  /*0830*/  @!UP3 SYNCS.EXCH.64 URZ, [UR6+0x12498], UR4 ;  /* 0x01249804063fb5b2 */ /* 0x0002620008000100 */
[----:B------:R1:W1:Y:S01]  /*0840*/  @!UP4 SYNCS.EXCH.64 URZ, [UR6+0x124a0], UR4 ;  /* 0x0124a004063fc5b2 */ /* 0x0002620008000100 */
[----:B------:R1:W1:Y:S01]  /*0850*/  @!UP5 SYNCS.EXCH.64 URZ, [UR6+0x124a8], UR4 ;  /* 0x0124a804063fd5b2 */ /* 0x0002620008000100 */
[----:B------:R-:W-:Y:S01]  /*0860*/  NOP ;  /* 0x0000000000007918 */ /* 0x000fe20000000000 */
[----:B------:R-:W-:Y:S05]  /*0870*/  @P3 BRA `(.L_x_5) ;  /* 0x0000000000483947 */ /* 0x000fea0003800000 */
[----:B-1----:R-:W1:Y:S01]  /*0880*/  S2UR UR5, SR_CgaCtaId ;  /* 0x00000000000579c3 */ /* 0x002e620000008800 */
[----:B------:R-:W-:Y:S01]  /*0890*/  UMOV UR4, 0x400 ;  /* 0x0000040000047882 */ /* 0x000fe20000000000 */
[----:B------:R-:W-:Y:S01]  /*08a0*/  UMOV UR6, 0x20 ;  /* 0x0000002000067882 */ /* 0x000fe20000000000 */
[----:B------:R-:W-:Y:S01]  /*08b0*/  UMOV UR7, 0x80 ;  /* 0x0000008000077882 */ /* 0x000fe20000000000 */
[----:B------:R-:W-:Y:S01]  /*08c0*/  ELECT P0, URZ, PT ;  /* 0x00000000003f782f */ /* 0x000fe20003800000 */
[----:B-1----:R-:W-:Y:S02]  /*08d0*/  ULEA UR8, UR5, UR4, 0x18 ;  /* 0x0000000405087291 */ /* 0x002fe4000f8ec03f */
[----:B------:R-:W-:-:S04]  /*08e0*/  UIADD3 UR4, -UR6, 0x100000, URZ ;  /* 0x0010000006047890 */ /* 0x000fc8000fffe13f */
[----:B------:R-:W-:Y:S02]  /*08f0*/  USHF.L.U32 UR5, UR4, 0xb, URZ ;  /* 0x0000000b04057899 */ /* 0x000fe4000800063f */
[----:B------:R-:W-:Y:S02]  /*0900*/  USHF.L.U32 UR4, UR4, 0x1, URZ ;  /* 0x0000000104047899 */ /* 0x000fe4000800063f */
        /* <DEDUP_REMOVED lines=9> */
.L_x_5:
[----:B------:R-:W-:Y:S01]  /*09a0*/  VOTEU.ANY UP2, P2 ;  /* 0x00000000003f7886 */ /* 0x000fe20001040100 */
[----:B-1----:R-:W-:Y:S01]  /*09b0*/  UMOV UR4, 0x40 ;  /* 0x0000004000047882 */ /* 0x002fe20000000000 */
[----:B------:R-:W-:Y:S01]  /*09c0*/  ISETP.NE.AND P3, PT, RZ, UR52, PT ;  /* 0x00000034ff007c0c */ /* 0x000fe2000bf65270 */
[----:B------:R-:W-:Y:S01]  /*09d0*/  NOP ;  /* 0x0000000000007918 */ /* 0x000fe20000000000 */
[----:B------:R-:W-:Y:S01]  /*09e0*/  ISETP.EQ.AND P0, PT, R4, 0x2, P1 ;  /* 0x000000020400780c */ /* 0x000fe20000f02270 */
[----:B------:R-:W1:Y:S01]  /*09f0*/  @UP2 S2UR UR7, SR_CgaCtaId ;  /* 0x00000000000729c3 */ /* 0x000e620000008800 */
[----:B------:R-:W-:Y:S01]  /*0a00*/  @UP2 UMOV UR6, 0x400 ;  /* 0x0000040000062882 */ /* 0x000fe20000000000 */
[----:B------:R-:W-:-:S04]  /*0a10*/  @UP2 UIADD3 UR4, -UR4, 0x100000, URZ ;  /* 0x0010000004042890 */ /* 0x000fc8000fffe13f */
[----:B------:R-:W-:Y:S02]  /*0a20*/  @UP2 USHF.L.U32 UR5, UR4, 0xb, URZ ;  /* 0x0000000b04052899 */ /* 0x000fe4000800063f */
[----:B------:R-:W-:Y:S02]  /*0a30*/  @UP2 USHF.L.U32 UR4, UR4, 0x1, URZ ;  /* 0x0000000104042899 */ /* 0x000fe4000800063f */
[----:B-1----:R-:W-:Y:S01]  /*0a40*/  @UP2 ULEA UR6, UR7, UR6, 0x18 ;  /* 0x0000000607062291 */ /* 0x002fe2000f8ec03f */
[----:B------:R-:W-:Y:S01]  /*0a50*/  VOTEU.ANY UP2, P2 ;  /* 0x00000000003f7886 */ /* 0x000fe20001040100 */
[----:B------:R-:W-:Y:S01]  /*0a60*/  ISETP.EQ.AND P2, PT, R4, 0x1, P1 ;  /* 0x000000010400780c */ /* 0x000fe20000f42270 */
[----:B------:R-:W1:Y:S09]  /*0a70*/  FENCE.VIEW.ASYNC.S ;  /* 0x00000000000073c6 */ /* 0x000e720000000000 */
[----:B-1----:R1:W2:Y:S01]  /*0a80*/  @UP2 SYNCS.EXCH.64 URZ, [UR6+0x124b0], UR4 ;  /* 0x0124b004063f25b2 */ /* 0x0022a20008000100 */
[----:B------:R-:W-:Y:S01]  /*0a90*/  NOP ;  /* 0x0000000000007918 */ /* 0x000fe20000000000 */
[----:B--234-:R-:W-:Y:S06]  /*0aa0*/  BAR.SYNC.DEFER_BLOCKING 0x0 ;  /* 0x0000000000007b1d */ /* 0x01cfec0000010000 */
[----:B------:R-:W-:Y:S05]  /*0ab0*/  @!P3 BRA `(.L_x_6) ;  /* 0x0000004800f4b947 */ /* 0x000fea0003800000 */
[----:B------:R-:W-:-:S06]  /*0ac0*/  UISETP.GT.U32.AND UP0, UPT, UR10, 0x3, UPT ;  /* 0x000000030a00788c */ /* 0x000fcc000bf04070 */
[----:B------:R-:W-:-:S13]  /*0ad0*/  PLOP3.LUT P0, PT, PT, PT, UP0, 0x80, 0x0 ;  /* 0x000000000000781c */ /* 0x000fda0003f0f008 */
[----:B-1----:R-:W-:Y:S05]  /*0ae0*/  @P0 EXIT ;  /* 0x000000000000094d */ /* 0x002fea0003800000 */
.L_x_7:
[----:B------:R-:W-:-:S08]  /*0af0*/  NOP ;  /* 0x0000000000007918 */ /* 0x000fd00000000000 */
[----:B------:R-:W1:Y:S02]  /*0b00*/  USETMAXREG.TRY_ALLOC.CTAPOOL UP0, 0xf0 ;  /* 0x000000f0000079c8 */ /* 0x000e640008000600 */
[----:B-1----:R-:W-:-:S13]  /*0b10*/  PLOP3.LUT P0, PT, PT, PT, UP0, 0x80, 0x0 ;  /* 0x000000000000781c */ /* 0x002fda0003f0f008 */
[----:B------:R-:W-:Y:S05]  /*0b20*/  @!P0 BRA `(.L_x_7) ;  /* 0xfffffffc00f08947 */ /* 0x000fea000383ffff */
[----:B------:R-:W-:Y:S02]  /*0b30*/  ULDC UR4, c[0x0][0xa00] ;  /* 0x0002800000047ab9 */ /* 0x000fe40000000800 */
[----:B------:R-:W-:-:S13]  /*0b40*/  ISETP.GE.AND P0, PT, R17, UR4, PT ;  /* 0x0000000411007c0c */ /* 0x000fda000bf06270 */
[----:B------:R-:W-:Y:S05]  /*0b50*/  @P0 EXIT ;  /* 0x000000000000094d */ /* 0x000fea0003800000 */
[----:B------:R-:W1:Y:S01]  /*0b60*/  S2UR UR4, SR_CgaCtaId ;  /* 0x00000000000479c3 */ /* 0x000e620000008800 */
[----:B------:R-:W-:Y:S01]  /*0b70*/  UMOV UR49, 0x400 ;  /* 0x0000040000317882 */ /* 0x000fe20000000000 */
[----:B------:R-:W-:Y:S01]  /*0b80*/  UISETP.NE.AND UP0, UPT, UR52, 0x1, UPT ;  /* 0x000000013400788c */ /* 0x000fe2000bf05270 */
[----:B------:R-:W-:Y:S01]  /*0b90*/  MOV R16, RZ ;  /* 0x000000ff00107202 */ /* 0x000fe20000000f00 */
[----:B------:R-:W-:Y:S01]  /*0ba0*/  ULDC.64 UR54, c[0x0][0x198] ;  /* 0x0000660000367ab9 */ /* 0x000fe20000000a00 */
[----:B------:R-:W-:Y:S01]  /*0bb0*/  UMOV UR38, URZ ;  /* 0x0000003f00267c82 */ /* 0x000fe20008000000 */
[----:B------:R-:W-:Y:S01]  /*0bc0*/  UMOV UR37, URZ ;  /* 0x0000003f00257c82 */ /* 0x000fe20008000000 */
[----:B------:R-:W-:Y:S01]  /*0bd0*/  UMOV UR36, URZ ;  /* 0x0000003f00247c82 */ /* 0x000fe20008000000 */
[----:B------:R-:W-:Y:S01]  /*0be0*/  ULDC.64 UR56, c[0x0][0x208] ;  /* 0x0000820000387ab9 */ /* 0x000fe20000000a00 */
[----:B-1----:R-:W-:-:S04]  /*0bf0*/  ULEA UR49, UR4, UR49, 0x18 ;  /* 0x0000003104317291 */ /* 0x002fc8000f8ec03f */
[----:B------:R-:W-:Y:S02]  /*0c00*/  UIADD3 UR4, UR49, 0x4000, URZ ;  /* 0x0000400031047890 */ /* 0x000fe4000fffe03f */
[----:B------:R-:W-:Y:S02]  /*0c10*/  USHF.R.U32.HI UR5, URZ, 0x4, UR49 ;  /* 0x000000043f057899 */ /* 0x000fe40008011631 */
[----:B------:R-:W-:Y:S02]  /*0c20*/  USHF.R.U32.HI UR4, URZ, 0x4, UR4 ;  /* 0x000000043f047899 */ /* 0x000fe40008011604 */
[----:B------:R-:W-:Y:S02]  /*0c30*/  ULOP3.LUT UR5, UR5, 0x3fff, URZ, 0xc0, !UPT ;  /* 0x00003fff05057892 */ /* 0x000fe4000f8ec03f */
[----:B------:R-:W-:Y:S02]  /*0c40*/  ULOP3.LUT UR48, UR4, 0x3fff, URZ, 0xc0, !UPT ;  /* 0x00003fff04307892 */ /* 0x000fe4000f8ec03f */
[----:B------:R-:W-:-:S02]  /*0c50*/  UP2UR UR4, UPR, URZ, 0x1 ;  /* 0x000000013f047883 */ /* 0x000fc40008000000 */
[----:B------:R-:W-:Y:S02]  /*0c60*/  USEL UR4, URZ, 0x1, UP0 ;  /* 0x000000013f047887 */ /* 0x000fe40008000000 */
[----:B------:R-:W-:Y:S02]  /*0c70*/  ULOP3.LUT UR47, UR5, 0x10000, URZ, 0xfc, !UPT ;  /* 0x00010000052f7892 */ /* 0x000fe4000f8efc3f */
[----:B------:R-:W-:Y:S02]  /*0c80*/  ULOP3.LUT UR46, UR48, 0x10000, URZ, 0xfc, !UPT ;  /* 0x00010000302e7892 */ /* 0x000fe4000f8efc3f */
[----:B------:R-:W-:-:S10]  /*0c90*/  IMAD.U32 R23, RZ, RZ, UR4 ;  /* 0x00000004ff177e24 */ /* 0x000fd4000f8e00ff */
.L_x_63:
[----:B------:R-:W-:Y:S01]  /*0ca0*/  ULDC UR8, c[0x0][0xa04] ;  /* 0x0002810000087ab9 */ /* 0x000fe20000000800 */
[----:B------:R-:W-:Y:S01]  /*0cb0*/  R2UR UR45, R17 ;  /* 0x00000000112d72ca */ /* 0x000fe200000e0000 */
[----:B------:R-:W-:Y:S01]  /*0cc0*/  UISETP.NE.AND UP0, UPT, UR8, 0x1, UPT ;  /* 0x000000010800788c */ /* 0x000fe2000bf05270 */
[----:B------:R-:W-:Y:S01]  /*0cd0*/  ULDC UR4, c[0x0][0xa10] ;  /* 0x0002840000047ab9 */ /* 0x000fe20000000800 */
[----:B------:R-:W-:Y:S01]  /*0ce0*/  ULDC UR44, c[0x0][0xa1c] ;  /* 0x00028700002c7ab9 */ /* 0x000fe20000000800 */
[----:B------:R-:W-:Y:S02]  /*0cf0*/  UISETP.NE.AND UP1, UPT, UR4, 0x1, UPT ;  /* 0x000000010400788c */ /* 0x000fe4000bf25270 */
[----:B------:R-:W-:-:S06]  /*0d00*/  UISETP.NE.AND UP2, UPT, UR52, 0x1, UPT ;  /* 0x000000013400788c */ /* 0x000fcc000bf45270 */
[----:B------:R-:W-:Y:S01]  /*0d10*/  @UP0 ULDC.64 UR6, c[0x0][0xa08] ;  /* 0x0002820000060ab9 */ /* 0x000fe20000000a00 */
[----:B------:R-:W-:Y:S01]  /*0d20*/  PLOP3.LUT P0, PT, PT, PT, UP2, 0x80, 0x0 ;  /* 0x000000000000781c */ /* 0x000fe20003f0f028 */
[----:B------:R-:W-:-:S03]  /*0d30*/  UIMAD.WIDE.U32 UR4, UR45, UR6, URZ ;  /* 0x000000062d0472a5 */ /* 0x000fc6000f8e003f */
[----:B------:R-:W-:Y:S01]  /*0d40*/  @UP1 ULDC UR6, c[0x0][0xa18] ;  /* 0x0002860000061ab9 */ /* 0x000fe20000000800 */
[----:B------:R-:W-:Y:S02]  /*0d50*/  @UP0 USHF.R.U32.HI UR45, URZ, UR7, UR5 ;  /* 0x000000073f2d0299 */ /* 0x000fe40008011605 */
[----:B------:R-:W-:Y:S01]  /*0d60*/  UISETP.NE.AND UP0, UPT, UR44, 0x1, UPT ;  /* 0x000000012c00788c */ /* 0x000fe2000bf05270 */
[----:B------:R-:W-:Y:S02]  /*0d70*/  @UP1 ULDC UR4, c[0x0][0xa14] ;  /* 0x0002850000041ab9 */ /* 0x000fe40000000800 */
[----:B------:R-:W-:Y:S02]  /*0d80*/  UIMAD.WIDE.U32 UR4, UR45, UR4, URZ ;  /* 0x000000042d0472a5 */ /* 0x000fe4000f8e003f */
[----:B------:R-:W-:Y:S01]  /*0d90*/  IMAD R0, RZ, RZ, -UR45 ;  /* 0x8000002dff007e24 */ /* 0x000fe2000f8e02ff */
[----:B------:R-:W-:Y:S01]  /*0da0*/  UMOV UR39, UR45 ;  /* 0x0000002d00277c82 */ /* 0x000fe20008000000 */
[----:B------:R-:W-:-:S02]  /*0db0*/  @UP1 USHF.R.U32.HI UR39, URZ, UR6, UR5 ;  /* 0x000000063f271299 */ /* 0x000fc40008011605 */
[----:B------:R-:W-:Y:S02]  /*0dc0*/  IMAD R0, R0, UR8, R17 ;  /* 0x0000000800007c24 */ /* 0x000fe4000f8e0211 */
[----:B------:R-:W-:Y:S02]  /*0dd0*/  @UP0 ULDC.64 UR6, c[0x0][0xa20] ;  /* 0x0002880000060ab9 */ /* 0x000fe40000000a00 */
[----:B------:R-:W-:Y:S01]  /*0de0*/  UIMAD.WIDE.U32 UR4, UR39, UR6, URZ ;  /* 0x00000006270472a5 */ /* 0x000fe2000f8e003f */
[----:B------:R-:W-:Y:S02]  /*0df0*/  R2UR UR42, R0 ;  /* 0x00000000002a72ca */ /* 0x000fe400000e0000 */
[----:B------:R-:W-:Y:S01]  /*0e00*/  UMOV UR6, UR39 ;  /* 0x0000002700067c82 */ /* 0x000fe20008000000 */
[----:B------:R-:W-:-:S04]  /*0e10*/  @UP0 USHF.R.U32.HI UR6, URZ, UR7, UR5 ;  /* 0x000000073f060299 */ /* 0x000fc80008011605 */
[----:B------:R-:W-:-:S04]  /*0e20*/  UIADD3 UR4, -UR6, URZ, URZ ;  /* 0x0000003f06047290 */ /* 0x000fc8000fffe13f */
[----:B------:R-:W-:Y:S01]  /*0e30*/  UIMAD UR44, UR44, UR4, UR39 ;  /* 0x000000042c2c72a4 */ /* 0x000fe2000f8e0227 */
[----:B--2---:R-:W-:Y:S11]  /*0e40*/  @!P0 BRA `(.L_x_8) ;  /* 0x0000000000688947 */ /* 0x004ff60003800000 */
[----:B------:R-:W-:-:S06]  /*0e50*/  UISETP.NE.AND UP0, UPT, UR52, 0x2, UPT ;  /* 0x000000023400788c */ /* 0x000fcc000bf05270 */
[----:B------:R-:W-:-:S13]  /*0e60*/  PLOP3.LUT P1, PT, PT, PT, UP0, 0x80, 0x0 ;  /* 0x000000000000781c */ /* 0x000fda0003f2f008 */
[----:B------:R-:W-:Y:S05]  /*0e70*/  @!P1 BRA `(.L_x_9) ;  /* 0x0000000000449947 */ /* 0x000fea0003800000 */
[----:B------:R-:W-:-:S06]  /*0e80*/  UISETP.NE.AND UP0, UPT, UR52, 0x3, UPT ;  /* 0x000000033400788c */ /* 0x000fcc000bf05270 */
[----:B------:R-:W-:-:S13]  /*0e90*/  PLOP3.LUT P1, PT, PT, PT, UP0, 0x80, 0x0 ;  /* 0x000000000000781c */ /* 0x000fda0003f2f008 */
[----:B------:R-:W-:Y:S05]  /*0ea0*/  @!P1 BRA `(.L_x_10) ;  /* 0x0000000000249947 */ /* 0x000fea0003800000 */
[----:B------:R-:W-:-:S06]  /*0eb0*/  UISETP.NE.AND UP0, UPT, UR52, 0x4, UPT ;  /* 0x000000043400788c */ /* 0x000fcc000bf05270 */
[----:B------:R-:W-:-:S13]  /*0ec0*/  PLOP3.LUT P1, PT, PT, PT, UP0, 0x80, 0x0 ;  /* 0x000000000000781c */ /* 0x000fda0003f2f008 */
[----:B------:R-:W-:Y:S05]  /*0ed0*/  @P1 BRA `(.L_x_11) ;  /* 0x0000000000541947 */ /* 0x000fea0003800000 */
[----:B------:R-:W-:Y:S02]  /*0ee0*/  UIADD3 UR4, UR38, -0x1, URZ ;  /* 0xffffffff26047890 */ /* 0x000fe4000fffe03f */
[----:B------:R-:W-:Y:S02]  /*0ef0*/  ULOP3.LUT UR38, UR38, 0x1, URZ, 0xc, !UPT ;  /* 0x0000000126267892 */ /* 0x000fe4000f8e0c3f */
[----:B------:R-:W-:-:S04]  /*0f00*/  ULOP3.LUT UR4, UR4, 0x2, URZ, 0xc0, !UPT ;  /* 0x0000000204047892 */ /* 0x000fc8000f8ec03f */
[----:B------:R-:W-:-:S04]  /*0f10*/  USHF.R.U32.HI UR4, URZ, 0x1, UR4 ;  /* 0x000000013f047899 */ /* 0x000fc80008011604 */
[----:B------:R-:W-:Y:S01]  /*0f20*/  ULOP3.LUT UR37, UR37, UR4, URZ, 0x3c, !UPT ;  /* 0x0000000425257292 */ /* 0x000fe2000f8e3c3f */
[----:B------:R-:W-:Y:S11]  /*0f30*/  BRA `(.L_x_11) ;  /* 0x00000000003c7947 */ /* 0x000ff60003800000 */
.L_x_10:
[----:B------:R-:W-:Y:S02]  /*0f40*/  ULOP3.LUT UP0, URZ, UR38, 0x2, URZ, 0xc0, !UPT ;  /* 0x00000002263f7892 */ /* 0x000fe4000f80c03f */
[----:B------:R-:W-:Y:S02]  /*0f50*/  ULOP3.LUT UR38, UR38, 0x1, URZ, 0xc0, !UPT ;  /* 0x0000000126267892 */ /* 0x000fe4000f8ec03f */
[----:B------:R-:W-:-:S04]  /*0f60*/  USEL UR4, URZ, 0x1, UP0 ;  /* 0x000000013f047887 */ /* 0x000fc80008000000 */
[----:B------:R-:W-:Y:S01]  /*0f70*/  ULOP3.LUT UR37, UR37, UR4, URZ, 0x3c, !UPT ;  /* 0x0000000425257292 */ /* 0x000fe2000f8e3c3f */
[----:B------:R-:W-:Y:S11]  /*0f80*/  BRA `(.L_x_11) ;  /* 0x0000000000287947 */ /* 0x000ff60003800000 */
.L_x_9:
[----:B------:R-:W-:Y:S02]  /*0f90*/  UIADD3 UR4, UR38, 0x1, URZ ;  /* 0x0000000126047890 */ /* 0x000fe4000fffe03f */
[----:B------:R-:W-:Y:S02]  /*0fa0*/  ULOP3.LUT UR38, UR38, 0x1, URZ, 0xc, !UPT ;  /* 0x0000000126267892 */ /* 0x000fe4000f8e0c3f */
[----:B------:R-:W-:-:S04]  /*0fb0*/  UISETP.GT.U32.AND UP0, UPT, UR4, 0x1, UPT ;  /* 0x000000010400788c */ /* 0x000fc8000bf04070 */
[----:B------:R-:W-:-:S04]  /*0fc0*/  USEL UR4, URZ, 0x1, !UP0 ;  /* 0x000000013f047887 */ /* 0x000fc8000c000000 */
[----:B------:R-:W-:Y:S01]  /*0fd0*/  ULOP3.LUT UR37, UR37, UR4, URZ, 0x3c, !UPT ;  /* 0x0000000425257292 */ /* 0x000fe2000f8e3c3f */
[----:B------:R-:W-:Y:S11]  /*0fe0*/  BRA `(.L_x_11) ;  /* 0x0000000000107947 */ /* 0x000ff60003800000 */
.L_x_8:
[----:B------:R-:W-:Y:S02]  /*0ff0*/  UISETP.GT.U32.AND UP0, UPT, UR38, 0x1, UPT ;  /* 0x000000012600788c */ /* 0x000fe4000bf04070 */
[----:B------:R-:W-:Y:S02]  /*1000*/  ULOP3.LUT UR38, UR38, 0x1, URZ, 0xc0, !UPT ;  /* 0x0000000126267892 */ /* 0x000fe4000f8ec03f */
[----:B------:R-:W-:-:S04]  /*1010*/  USEL UR4, URZ, 0x1, !UP0 ;  /* 0x000000013f047887 */ /* 0x000fc8000c000000 */
[----:B------:R-:W-:-:S12]  /*1020*/  ULOP3.LUT UR37, UR37, UR4, URZ, 0x3c, !UPT ;  /* 0x0000000425257292 */ /* 0x000fd8000f8e3c3f */
.L_x_11:
[----:B------:R-:W-:Y:S05]  /*1030*/  @!P0 BRA `(.L_x_12) ;  /* 0x00000000003c8947 */ /* 0x000fea0003800000 */
        /* <DEDUP_REMOVED lines=9> */
[----:B------:R-:W-:Y:S01]  /*10d0*/  ULEA UR42, UR42, 0x3, 0x1 ;  /* 0x000000032a2a7891 */ /* 0x000fe2000f8e083f */
[----:B------:R-:W-:Y:S11]  /*10e0*/  BRA `(.L_x_15) ;  /* 0x0000000000147947 */ /* 0x000ff60003800000 */
.L_x_14:
[----:B------:R-:W-:Y:S01]  /*10f0*/  ULEA UR42, UR42, 0x2, 0x1 ;  /* 0x000000022a2a7891 */ /* 0x000fe2000f8e083f */
[----:B------:R-:W-:Y:S11]  /*1100*/  BRA `(.L_x_15) ;  /* 0x00000000000c7947 */ /* 0x000ff60003800000 */
.L_x_13:
[----:B------:R-:W-:Y:S01]  /*1110*/  ULEA UR42, UR42, 0x1, 0x1 ;  /* 0x000000012a2a7891 */ /* 0x000fe2000f8e083f */
[----:B------:R-:W-:Y:S11]  /*1120*/  BRA `(.L_x_15) ;  /* 0x0000000000047947 */ /* 0x000ff60003800000 */
.L_x_12:
[----:B------:R-:W-:-:S12]  /*1130*/  USHF.L.U32 UR42, UR42, 0x1, URZ ;  /* 0x000000012a2a7899 */ /* 0x000fd8000800063f */
.L_x_15:
[----:B------:R-:W-:-:S04]  /*1140*/  ULOP3.LUT UR4, UR50, 0x1, URZ, 0xfc, !UPT ;  /* 0x0000000132047892 */ /* 0x000fc8000f8efc3f */
[----:B------:R-:W-:-:S06]  /*1150*/  UISETP.NE.AND UP0, UPT, UR4, 0x3, UPT ;  /* 0x000000030400788c */ /* 0x000fcc000bf05270 */
[----:B------:R-:W-:-:S13]  /*1160*/  PLOP3.LUT P0, PT, PT, PT, UP0, 0x80, 0x0 ;  /* 0x000000000000781c */ /* 0x000fda0003f0f008 */
[----:B------:R-:W-:Y:S05]  /*1170*/  @!P0 BRA `(.L_x_16) ;  /* 0x0000000000048947 */ /* 0x000fea0003800000 */
[----:B------:R-:W-:Y:S01]  /*1180*/  BPT.TRAP 0x1 ;  /* 0x000000040000795c */ /* 0x000fe20000300000 */
.L_x_16:
[----:B------:R-:W-:Y:S01]  /*1190*/  ULEA UR5, UR38, UR49, 0x3 ;  /* 0x0000003126057291 */ /* 0x000fe2000f8e183f */
[----:B------:R-:W-:Y:S01]  /*11a0*/  MOV R0, UR37 ;  /* 0x0000002500007c02 */ /* 0x000fe20008000f00 */
[----:B------:R-:W-:-:S03]  /*11b0*/  ULOP3.LUT UR4, UR51, 0x1, URZ, 0xfc, !UPT ;  /* 0x0000000133047892 */ /* 0x000fc6000f8efc3f */
[----:B------:R-:W-:Y:S01]  /*11c0*/  SHF.L.U32 R0, R0, 0x1f, RZ ;  /* 0x0000001f00007819 */ /* 0x000fe200000006ff */
[----:B------:R-:W-:-:S03]  /*11d0*/  UISETP.NE.AND UP0, UPT, UR4, 0x3, UPT ;  /* 0x000000030400788c */ /* 0x000fc6000bf05270 */
[----:B------:R-:W1:Y:S03]  /*11e0*/  SYNCS.PHASECHK.TRANS64.TRYWAIT P1, [UR5+0x12450], R0 ;  /* 0x01245000ff0075a7 */ /* 0x000e660008020145 */
[----:B------:R-:W-:Y:S01]  /*11f0*/  PLOP3.LUT P0, PT, PT, PT, UP0, 0x80, 0x0 ;  /* 0x000000000000781c */ /* 0x000fe20003f0f008 */
[----:B-1----:R-:W-:-:S12]  /*1200*/  @!P1 BRA `(.L_x_17) ;  /* 0x0000005c00089947 */ /* 0x002fd80003800000 */
.L_x_109:
[----:B------:R-:W-:Y:S05]  /*1210*/  @!P0 BRA `(.L_x_18) ;  /* 0x0000000000048947 */ /* 0x000fea0003800000 */
[----:B------:R-:W-:Y:S01]  /*1220*/  BPT.TRAP 0x1 ;  /* 0x000000040000795c */ /* 0x000fe20000300000 */
.L_x_18:
[----:B------:R-:W-:Y:S01]  /*1230*/  ULEA UR22, UR36, UR49, 0x3 ;  /* 0x0000003124167291 */ /* 0x000fe2000f8e183f */
[----:B-1----:R-:W-:Y:S01]  /*1240*/  SHF.L.U32 R0, R16, 0x1f, RZ ;  /* 0x0000001f10007819 */ /* 0x002fe200000006ff */
[----:B------:R-:W-:Y:S01]  /*1250*/  UIADD3 UR23, UR49, 0x12490, URZ ;  /* 0x0001249031177890 */ /* 0x000fe2000fffe03f */
[----:B------:R-:W-:Y:S01]  /*1260*/  SHF.L.U32 R3, R23, 0x1f, RZ ;  /* 0x0000001f17037819 */ /* 0x000fe200000006ff */
[----:B------:R-:W-:Y:S02]  /*1270*/  ULEA UR4, UR52, 0xfffffff8, 0x3 ;  /* 0xfffffff834047891 */ /* 0x000fe4000f8e183f */
[----:B------:R-:W-:Y:S02]  /*1280*/  ULEA UR20, UR52, UR23, 0x3 ;  /* 0x0000001734147291 */ /* 0x000fe4000f8e183f */
[----:B------:R-:W-:Y:S01]  /*1290*/  ULOP3.LUT UR21, UR4, 0x8, URZ, 0xc, !UPT ;  /* 0x0000000804157892 */ /* 0x000fe2000f8e0c3f */
[----:B------:R-:W1:Y:S02]  /*12a0*/  SYNCS.PHASECHK.TRANS64.TRYWAIT P1, [UR22+0x12400], R0 ;  /* 0x01240000ff0075a7 */ /* 0x000e640008020156 */
[----:B-1----:R-:W-:Y:S09]  /*12b0*/  @!P1 BRA `(.L_x_19) ;  /* 0x0000005800f49947 */ /* 0x002ff20003800000 */
.L_x_110:
[----:B------:R-:W2:Y:S02]  /*12c0*/  SYNCS.PHASECHK.TRANS64.TRYWAIT P1, [UR20+-0x8], R3 ;  /* 0xfffff803ff0075a7 */ /* 0x000ea40008020154 */
[----:B--2---:R-:W-:Y:S05]  /*12d0*/  @!P1 BRA `(.L_x_20) ;  /* 0x0000005c00049947 */ /* 0x004fea0003800000 */
.L_x_111:
[----:B------:R-:W-:Y:S01]  /*12e0*/  ULEA UR18, UR36, UR46, 0x9 ;  /* 0x0000002e24127291 */ /* 0x000fe2000f8e483f */
[----:B------:R-:W-:Y:S01]  /*12f0*/  WARPGROUP.ARRIVE ;  /* 0x00000000000079c5 */ /* 0x000fe20000000000 */
[----:B------:R-:W-:Y:S01]  /*1300*/  ULEA UR16, UR38, UR47, 0x9 ;  /* 0x0000002f26107291 */ /* 0x000fe2000f8e483f */
[----:B------:R-:W-:Y:S01]  /*1310*/  UMOV UR19, 0x40000040 ;  /* 0x4000004000137882 */ /* 0x000fe20000000000 */
[----:B------:R-:W-:Y:S01]  /*1320*/  UMOV UR17, 0x40000040 ;  /* 0x4000004000117882 */ /* 0x000fe20000000000 */
[----:B------:R-:W-:Y:S02]  /*1330*/  UIADD3 UR6, UR18, 0x2, URZ ;  /* 0x0000000212067890 */ /* 0x000fe4000fffe03f */
[----:B------:R-:W-:Y:S01]  /*1340*/  UIADD3 UR4, UR16, 0x2, URZ ;  /* 0x0000000210047890 */ /* 0x000fe2000fffe03f */
[----:B------:R-:W-:-:S03]  /*1350*/  UMOV UR7, 0x40000040 ;  /* 0x4000004000077882 */ /* 0x000fc60000000000 */
[----:B------:R-:W-:Y:S01]  /*1360*/  HGMMA.64x64x16.F32.BF16 R24, gdesc[UR16], RZ, !UPT, gsb0 ;  /* 0x00e00000101879f0 */ /* 0x000fe2000c0018ff */
[----:B------:R-:W-:Y:S01]  /*1370*/  UMOV UR5, 0x40000040 ;  /* 0x4000004000057882 */ /* 0x000fe20000000000 */
[----:B------:R-:W-:Y:S02]  /*1380*/  UIADD3 UR10, UR18, 0x4, URZ ;  /* 0x00000004120a7890 */ /* 0x000fe4000fffe03f */
[----:B------:R-:W-:Y:S01]  /*1390*/  UIADD3 UR8, UR16, 0x4, URZ ;  /* 0x0000000410087890 */ /* 0x000fe2000fffe03f */
[----:B------:R-:W-:Y:S01]  /*13a0*/  UMOV UR11, 0x40000040 ;  /* 0x40000040000b7882 */ /* 0x000fe20000000000 */
[----:B------:R-:W-:Y:S01]  /*13b0*/  UMOV UR9, 0x40000040 ;  /* 0x4000004000097882 */ /* 0x000fe20000000000 */
[----:B------:R-:W-:Y:S02]  /*13c0*/  UIADD3 UR14, UR18, 0x6, URZ ;  /* 0x00000006120e7890 */ /* 0x000fe4000fffe03f */
[----:B------:R-:W-:Y:S01]  /*13d0*/  UIADD3 UR12, UR16, 0x6, URZ ;  /* 0x00000006100c7890 */ /* 0x000fe2000fffe03f */
[----:B------:R-:W-:Y:S01]  /*13e0*/  UMOV UR15, 0x40000040 ;  /* 0x40000040000f7882 */ /* 0x000fe20000000000 */
[----:B------:R-:W-:Y:S01]  /*13f0*/  UMOV UR13, 0x40000040 ;  /* 0x40000040000d7882 */ /* 0x000fe20000000000 */
[----:B------:R-:W-:-:S02]  /*1400*/  WARPGROUP.DEPBAR.LE gsb0, 0x0 ;  /* 0x00008000000079c5 */ /* 0x000fc40000010000 */
[----:B------:R-:W-:-:S06]  /*1410*/  WARPGROUP.ARRIVE ;  /* 0x00000000000079c5 */ /* 0x000fcc0000000000 */
[----:B------:R-:W-:Y:S01]  /*1420*/  HGMMA.64x64x16.F32.BF16 R24, gdesc[UR4], R24, gsb0 ;  /* 0x00e00000041879f0 */ /* 0x000fe20008001818 */
[----:B------:R-:W-:Y:S02]  /*1430*/  ULDC UR6, c[0x0][0x604] ;  /* 0x0001810000067ab9 */ /* 0x000fe40000000800 */
[----:B------:R-:W-:Y:S02]  /*1440*/  WARPGROUP.DEPBAR.LE gsb0, 0x0 ;  /* 0x00008000000079c5 */ /* 0x000fe40000010000 */
[----:B------:R-:W-:-:S06]  /*1450*/  WARPGROUP.ARRIVE ;  /* 0x00000000000079c5 */ /* 0x000fcc0000000000 */
[----:B------:R-:W-:Y:S03]  /*1460*/  HGMMA.64x64x16.F32.BF16 R24, gdesc[UR8], R24, gsb0 ;  /* 0x00e00000081879f0 */ /* 0x000fe60008001818 */
[----:B------:R-:W-:Y:S02]  /*1470*/  WARPGROUP.DEPBAR.LE gsb0, 0x0 ;  /* 0x00008000000079c5 */ /* 0x000fe40000010000 */
[----:B------:R-:W-:-:S06]  /*1480*/  WARPGROUP.ARRIVE ;  /* 0x00000000000079c5 */ /* 0x000fcc0000000000 */
[----:B------:R-:W-:Y:S03]  /*1490*/  HGMMA.64x64x16.F32.BF16 R24, gdesc[UR12], R24, gsb0 ;  /* 0x00e000000c1879f0 */ /* 0x000fe60008001818 */
[----:B------:R-:W-:Y:S02]  /*14a0*/  WARPGROUP.DEPBAR.LE gsb0, 0x0 ;  /* 0x00008000000079c5 */ /* 0x000fe40000010000 */
[----:B-1----:R-:W-:-:S04]  /*14b0*/  FMNMX R3, R24, R25, !PT ;  /* 0x0000001918037209 */ /* 0x002fc80007800000 */
[----:B------:R-:W-:-:S04]  /*14c0*/  FMNMX R0, R28, R3, !PT ;  /* 0x000000031c007209 */ /* 0x000fc80007800000 */
        /* <DEDUP_REMOVED lines=11> */
[----:B------:R-:W-:Y:S02]  /*1580*/  FMNMX R0, R52, R3, !PT ;  /* 0x0000000334007209 */ /* 0x000fe40007800000 */
[----:B------:R-:W-:Y:S02]  /*1590*/  FMNMX R3, R26, R27, !PT ;  /* 0x0000001b1a037209 */ /* 0x000fe40007800000 */
[----:B------:R-:W-:-:S05]  /*15a0*/  FMNMX R5, R53, R0, !PT ;  /* 0x0000000035057209 */ /* 0x000fca0007800000 */
[----:B------:R-:W1:Y:S02]  /*15b0*/  SHFL.BFLY PT, R0, R5, 0x1, 0x1f ;  /* 0x0c201f0005007f89 */ /* 0x000e6400000e0000 */
[----:B-1----:R-:W-:Y:S02]  /*15c0*/  FMNMX R6, R5, R0, !PT ;  /* 0x0000000005067209 */ /* 0x002fe40007800000 */
[----:B------:R-:W-:-:S03]  /*15d0*/  FMNMX R0, R30, R3, !PT ;  /* 0x000000031e007209 */ /* 0x000fc60007800000 */
[----:B------:R-:W1:Y:S01]  /*15e0*/  SHFL.BFLY PT, R7, R6, 0x2, 0x1f ;  /* 0x0c401f0006077f89 */ /* 0x000e6200000e0000 */
[----:B------:R-:W-:-:S04]  /*15f0*/  FMNMX R3, R31, R0, !PT ;  /* 0x000000001f037209 */ /* 0x000fc80007800000 */
[----:B------:R-:W-:-:S04]  /*1600*/  FMNMX R0, R34, R3, !PT ;  /* 0x0000000322007209 */ /* 0x000fc80007800000 */
[----:B------:R-:W-:-:S04]  /*1610*/  FMNMX R3, R35, R0, !PT ;  /* 0x0000000023037209 */ /* 0x000fc80007800000 */
[----:B------:R-:W-:-:S04]  /*1620*/  FMNMX R0, R38, R3, !PT ;  /* 0x0000000326007209 */ /* 0x000fc80007800000 */
[----:B------:R-:W-:-:S04]  /*1630*/  FMNMX R3, R39, R0, !PT ;  /* 0x0000000027037209 */ /* 0x000fc80007800000 */
[----:B------:R-:W-:Y:S02]  /*1640*/  FMNMX R0, R42, R3, !PT ;  /* 0x000000032a007209 */ /* 0x000fe40007800000 */
[----:B-1----:R-:W-:Y:S02]  /*1650*/  FMNMX R4, R6, R7, !PT ;  /* 0x0000000706047209 */ /* 0x002fe40007800000 */
[----:B------:R-:W-:Y:S02]  /*1660*/  FMNMX R3, R43, R0, !PT ;  /* 0x000000002b037209 */ /* 0x000fe40007800000 */
[----:B------:R-:W-:Y:S02]  /*1670*/  FSETP.NEU.AND P1, PT, R4, -INF , PT ;  /* 0xff8000000400780b */ /* 0x000fe40003f2d000 */
[----:B------:R-:W-:Y:S02]  /*1680*/  FMNMX R0, R46, R3, !PT ;  /* 0x000000032e007209 */ /* 0x000fe40007800000 */
[----:B------:R-:W-:-:S02]  /*1690*/  FSEL R5, R4, RZ, P1 ;  /* 0x000000ff04057208 */ /* 0x000fc40000800000 */
[----:B------:R-:W-:-:S03]  /*16a0*/  FMNMX R3, R47, R0, !PT ;  /* 0x000000002f037209 */ /* 0x000fc60007800000 */
[----:B------:R-:W-:Y:S01]  /*16b0*/  FMUL R6, R5, UR6 ;  /* 0x0000000605067c20 */ /* 0x000fe20008400000 */
[----:B------:R-:W-:-:S03]  /*16c0*/  FMNMX R0, R50, R3, !PT ;  /* 0x0000000332007209 */ /* 0x000fc60007800000 */
[--C-:B------:R-:W-:Y:S01]  /*16d0*/  FFMA R24, R24, UR6, -R6.reuse ;  /* 0x0000000618187c23 */ /* 0x100fe20008000806 */
[--C-:B------:R-:W-:Y:S01]  /*16e0*/  FFMA R25, R25, UR6, -R6.reuse ;  /* 0x0000000619197c23 */ /* 0x100fe20008000806 */
[----:B------:R-:W-:Y:S01]  /*16f0*/  FMNMX R3, R51, R0, !PT ;  /* 0x0000000033037209 */ /* 0x000fe20007800000 */
[--C-:B------:R-:W-:Y:S01]  /*1700*/  FFMA R36, R36, UR6, -R6.reuse ;  /* 0x0000000624247c23 */ /* 0x100fe20008000806 */
[--C-:B------:R-:W-:Y:S01]  /*1710*/  FFMA R33, R33, UR6, -R6.reuse ;  /* 0x0000000621217c23 */ /* 0x100fe20008000806 */
[----:B------:R-:W-:Y:S01]  /*1720*/  FSETP.GEU.AND P5, PT, R24, -126, PT ;  /* 0xc2fc00001800780b */ /* 0x000fe20003fae000 */
[--C-:B------:R-:W-:Y:S01]  /*1730*/  FFMA R28, R28, UR6, -R6.reuse ;  /* 0x000000061c1c7c23 */ /* 0x100fe20008000806 */
[----:B------:R-:W-:Y:S01]  /*1740*/  FSETP.GEU.AND P6, PT, R25, -126, PT ;  /* 0xc2fc00001900780b */ /* 0x000fe20003fce000 */
[--C-:B------:R-:W-:Y:S01]  /*1750*/  FFMA R32, R32, UR6, -R6.reuse ;  /* 0x0000000620207c23 */ /* 0x100fe20008000806 */
[----:B------:R-:W-:Y:S01]  /*1760*/  FMNMX R0, R54, R3, !PT ;  /* 0x0000000336007209 */ /* 0x000fe20007800000 */
[--C-:B------:R-:W-:Y:S01]  /*1770*/  FFMA R37, R37, UR6, -R6.reuse ;  /* 0x0000000625257c23 */ /* 0x100fe20008000806 */
[--C-:B------:R-:W-:Y:S01]  /*1780*/  FFMA R29, R29, UR6, -R6.reuse ;  /* 0x000000061d1d7c23 */ /* 0x100fe20008000806 */
[----:B------:R-:W-:Y:S01]  /*1790*/  FSETP.GEU.AND P4, PT, R33, -126, PT ;  /* 0xc2fc00002100780b */ /* 0x000fe20003f8e000 */
[--C-:B------:R-:W-:Y:S01]  /*17a0*/  FFMA R45, R45, UR6, -R6.reuse ;  /* 0x000000062d2d7c23 */ /* 0x100fe20008000806 */
[----:B------:R-:W-:Y:S01]  /*17b0*/  FMNMX R0, R55, R0, !PT ;  /* 0x0000000037007209 */ /* 0x000fe20007800000 */
[--C-:B------:R-:W-:Y:S01]  /*17c0*/  FFMA R40, R40, UR6, -R6.reuse ;  /* 0x0000000628287c23 */ /* 0x100fe20008000806 */
[----:B------:R-:W-:Y:S01]  /*17d0*/  FSETP.GEU.AND P3, PT, R28, -126, PT ;  /* 0xc2fc00001c00780b */ /* 0x000fe20003f6e000 */
[--C-:B------:R-:W-:Y:S01]  /*17e0*/  FFMA R44, R44, UR6, -R6.reuse ;  /* 0x000000062c2c7c23 */ /* 0x100fe20008000806 */
[----:B------:R-:W-:Y:S01]  /*17f0*/  @!P5 FMUL R24, R24, 0.5 ;  /* 0x3f0000001818d820 */ /* 0x000fe20000400000 */
[----:B------:R-:W1:Y:S01]  /*1800*/  SHFL.BFLY PT, R3, R0, 0x1, 0x1f ;  /* 0x0c201f0000037f89 */ /* 0x000e6200000e0000 */
[----:B------:R-:W-:Y:S01]  /*1810*/  @!P6 FMUL R25, R25, 0.5 ;  /* 0x3f0000001919e820 */ /* 0x000fe20000400000 */
[----:B------:R-:W-:Y:S01]  /*1820*/  FSETP.GEU.AND P1, PT, R32, -126, PT ;  /* 0xc2fc00002000780b */ /* 0x000fe20003f2e000 */
[--C-:B------:R-:W-:Y:S01]  /*1830*/  FFMA R48, R48, UR6, -R6.reuse ;  /* 0x0000000630307c23 */ /* 0x100fe20008000806 */
[----:B------:R-:W-:Y:S01]  /*1840*/  FSETP.GEU.AND P2, PT, R29, -126, PT ;  /* 0xc2fc00001d00780b */ /* 0x000fe20003f4e000 */
[----:B------:R-:W2:Y:S01]  /*1850*/  MUFU.EX2 R24, R24 ;  /* 0x0000001800187308 */ /* 0x000ea20000000800 */
[----:B------:R-:W-:Y:S01]  /*1860*/  @!P4 FMUL R33, R33, 0.5 ;  /* 0x3f0000002121c820 */ /* 0x000fe20000400000 */
[--C-:B------:R-:W-:Y:S01]  /*1870*/  FFMA R41, R41, UR6, -R6.reuse ;  /* 0x0000000629297c23 */ /* 0x100fe20008000806 */
[--C-:B------:R-:W-:Y:S01]  /*1880*/  FFMA R49, R49, UR6, -R6.reuse ;  /* 0x0000000631317c23 */ /* 0x100fe20008000806 */
[--C-:B------:R-:W-:Y:S01]  /*1890*/  FFMA R52, R52, UR6, -R6.reuse ;  /* 0x0000000634347c23 */ /* 0x100fe20008000806 */
[----:B------:R-:W-:Y:S01]  /*18a0*/  @!P3 FMUL R28, R28, 0.5 ;  /* 0x3f0000001c1cb820 */ /* 0x000fe20000400000 */
[----:B------:R-:W-:-:S02]  /*18b0*/  FFMA R53, R53, UR6, -R6 ;  /* 0x0000000635357c23 */ /* 0x000fc40008000806 */
[----:B------:R-:W3:Y:S02]  /*18c0*/  MUFU.EX2 R25, R25 ;  /* 0x0000001900197308 */ /* 0x000ee40000000800 */
[----:B------:R-:W-:Y:S02]  /*18d0*/  @!P1 FMUL R32, R32, 0.5 ;  /* 0x3f00000020209820 */ /* 0x000fe40000400000 */
[----:B------:R-:W-:-:S04]  /*18e0*/  @!P2 FMUL R29, R29, 0.5 ;  /* 0x3f0000001d1da820 */ /* 0x000fc80000400000 */
[----:B------:R-:W4:Y:S01]  /*18f0*/  MUFU.EX2 R33, R33 ;  /* 0x0000002100217308 */ /* 0x000f220000000800 */
[----:B--2---:R-:W-:Y:S01]  /*1900*/  @!P5 FMUL R24, R24, R24 ;  /* 0x000000181818d220 */ /* 0x004fe20000400000 */
[----:B------:R-:W-:Y:S02]  /*1910*/  FSETP.GEU.AND P5, PT, R36, -126, PT ;  /* 0xc2fc00002400780b */ /* 0x000fe40003fae000 */
[----:B-1----:R-:W-:-:S04]  /*1920*/  FMNMX R3, R0, R3, !PT ;  /* 0x0000000300037209 */ /* 0x002fc80007800000 */
[----:B------:R-:W1:Y:S01]  /*1930*/  MUFU.EX2 R28, R28 ;  /* 0x0000001c001c7308 */ /* 0x000e620000000800 */
[----:B---3--:R-:W-:Y:S01]  /*1940*/  @!P6 FMUL R25, R25, R25 ;  /* 0x000000191919e220 */ /* 0x008fe20000400000 */
[----:B------:R-:W-:Y:S01]  /*1950*/  FSETP.GEU.AND P6, PT, R37, -126, PT ;  /* 0xc2fc00002500780b */ /* 0x000fe20003fce000 */
[----:B------:R-:W2:Y:S04]  /*1960*/  SHFL.BFLY PT, R0, R3, 0x2, 0x1f ;  /* 0x0c401f0003007f89 */ /* 0x000ea800000e0000 */
[----:B------:R-:W-:Y:S01]  /*1970*/  @!P5 FMUL R36, R36, 0.5 ;  /* 0x3f0000002424d820 */ /* 0x000fe20000400000 */
[----:B------:R-:W3:Y:S01]  /*1980*/  MUFU.EX2 R32, R32 ;  /* 0x0000002000207308 */ /* 0x000ee20000000800 */
[----:B----4-:R-:W-:Y:S01]  /*1990*/  @!P4 FMUL R33, R33, R33 ;  /* 0x000000212121c220 */ /* 0x010fe20000400000 */
[----:B------:R-:W-:-:S05]  /*19a0*/  FSETP.GEU.AND P4, PT, R45, -126, PT ;  /* 0xc2fc00002d00780b */ /* 0x000fca0003f8e000 */
[----:B------:R-:W-:Y:S01]  /*19b0*/  @!P6 FMUL R37, R37, 0.5 ;  /* 0x3f0000002525e820 */ /* 0x000fe20000400000 */
[----:B------:R-:W4:Y:S01]  /*19c0*/  MUFU.EX2 R36, R36 ;  /* 0x0000002400247308 */ /* 0x000f220000000800 */
[----:B-1----:R-:W-:Y:S01]  /*19d0*/  @!P3 FMUL R28, R28, R28 ;  /* 0x0000001c1c1cb220 */ /* 0x002fe20000400000 */
[----:B------:R-:W-:-:S05]  /*19e0*/  FSETP.GEU.AND P3, PT, R40, -126, PT ;  /* 0xc2fc00002800780b */ /* 0x000fca0003f6e000 */
[----:B------:R-:W-:Y:S01]  /*19f0*/  @!P4 FMUL R45, R45, 0.5 ;  /* 0x3f0000002d2dc820 */ /* 0x000fe20000400000 */
[----:B------:R-:W1:Y:S01]  /*1a00*/  MUFU.EX2 R37, R37 ;  /* 0x0000002500257308 */ /* 0x000e620000000800 */
[----:B---3--:R-:W-:Y:S01]  /*1a10*/  @!P1 FMUL R32, R32, R32 ;  /* 0x0000002020209220 */ /* 0x008fe20000400000 */
[----:B------:R-:W-:Y:S02]  /*1a20*/  FSETP.GEU.AND P1, PT, R44, -126, PT ;  /* 0xc2fc00002c00780b */ /* 0x000fe40003f2e000 */
[----:B--2---:R-:W-:-:S03]  /*1a30*/  FMNMX R5, R3, R0, !PT ;  /* 0x0000000003057209 */ /* 0x004fc60007800000 */
[----:B------:R-:W-:Y:S01]  /*1a40*/  @!P3 FMUL R40, R40, 0.5 ;  /* 0x3f0000002828b820 */ /* 0x000fe20000400000 */
[----:B------:R-:W2:Y:S01]  /*1a50*/  MUFU.EX2 R29, R29 ;  /* 0x0000001d001d7308 */ /* 0x000ea20000000800 */
[----:B----4-:R-:W-:Y:S01]  /*1a60*/  @!P5 FMUL R36, R36, R36 ;  /* 0x000000242424d220 */ /* 0x010fe20000400000 */
[----:B------:R-:W-:-:S04]  /*1a70*/  FSETP.NEU.AND P5, PT, R5, -INF , PT ;  /* 0xff8000000500780b */ /* 0x000fc80003fad000 */
[----:B------:R-:W-:Y:S01]  /*1a80*/  FSEL R0, R5, RZ, P5 ;  /* 0x000000ff05007208 */ /* 0x000fe20002800000 */
[----:B------:R-:W-:Y:S01]  /*1a90*/  @!P1 FMUL R44, R44, 0.5 ;  /* 0x3f0000002c2c9820 */ /* 0x000fe20000400000 */
[----:B------:R-:W-:Y:S01]  /*1aa0*/  FSETP.GEU.AND P5, PT, R49, -126, PT ;  /* 0xc2fc00003100780b */ /* 0x000fe20003fae000 */
[----:B-1----:R-:W-:Y:S01]  /*1ab0*/  @!P6 FMUL R37, R37, R37 ;  /* 0x000000252525e220 */ /* 0x002fe20000400000 */
[----:B------:R-:W-:Y:S01]  /*1ac0*/  FSETP.GEU.AND P6, PT, R48, -126, PT ;  /* 0xc2fc00003000780b */ /* 0x000fe20003fce000 */
[----:B------:R-:W1:Y:S01]  /*1ad0*/  MUFU.EX2 R10, R45 ;  /* 0x0000002d000a7308 */ /* 0x000e620000000800 */
[----:B------:R-:W-:-:S04]  /*1ae0*/  FMUL R0, R0, UR6 ;  /* 0x0000000600007c20 */ /* 0x000fc80008400000 */
[--C-:B------:R-:W-:Y:S01]  /*1af0*/  FFMA R27, R27, UR6, -R0.reuse ;  /* 0x000000061b1b7c23 */ /* 0x100fe20008000800 */
[----:B--2---:R-:W-:Y:S01]  /*1b00*/  @!P2 FMUL R29, R29, R29 ;  /* 0x0000001d1d1da220 */ /* 0x004fe20000400000 */
[----:B------:R-:W-:Y:S01]  /*1b10*/  FSETP.GEU.AND P2, PT, R41, -126, PT ;  /* 0xc2fc00002900780b */ /* 0x000fe20003f4e000 */
[----:B------:R-:W2:Y:S01]  /*1b20*/  MUFU.EX2 R7, R40 ;  /* 0x0000002800077308 */ /* 0x000ea20000000800 */
[--C-:B------:R-:W-:Y:S01]  /*1b30*/  FFMA R26, R26, UR6, -R0.reuse ;  /* 0x000000061a1a7c23 */ /* 0x100fe20008000800 */
[----:B------:R-:W-:Y:S01]  /*1b40*/  @!P5 FMUL R49, R49, 0.5 ;  /* 0x3f0000003131d820 */ /* 0x000fe20000400000 */
[--C-:B------:R-:W-:Y:S01]  /*1b50*/  FFMA R30, R30, UR6, -R0.reuse ;  /* 0x000000061e1e7c23 */ /* 0x100fe20008000800 */
[----:B------:R-:W-:Y:S01]  /*1b60*/  @!P6 FMUL R48, R48, 0.5 ;  /* 0x3f0000003030e820 */ /* 0x000fe20000400000 */
[--C-:B------:R-:W-:Y:S01]  /*1b70*/  FFMA R31, R31, UR6, -R0.reuse ;  /* 0x000000061f1f7c23 */ /* 0x100fe20008000800 */
[--C-:B------:R-:W-:Y:S01]  /*1b80*/  FFMA R34, R34, UR6, -R0.reuse ;  /* 0x0000000622227c23 */ /* 0x100fe20008000800 */
[--C-:B------:R-:W-:Y:S01]  /*1b90*/  FFMA R38, R38, UR6, -R0.reuse ;  /* 0x0000000626267c23 */ /* 0x100fe20008000800 */
[----:B------:R-:W3:Y:S01]  /*1ba0*/  MUFU.EX2 R9, R44 ;  /* 0x0000002c00097308 */ /* 0x000ee20000000800 */
[----:B-1----:R-:W-:Y:S01]  /*1bb0*/  @!P4 FMUL R10, R10, R10 ;  /* 0x0000000a0a0ac220 */ /* 0x002fe20000400000 */
[----:B------:R-:W-:Y:S01]  /*1bc0*/  FSETP.GEU.AND P4, PT, R27, -126, PT ;  /* 0xc2fc00001b00780b */ /* 0x000fe20003f8e000 */
[--C-:B------:R-:W-:Y:S01]  /*1bd0*/  FFMA R39, R39, UR6, -R0.reuse ;  /* 0x0000000627277c23 */ /* 0x100fe20008000800 */
[----:B------:R-:W-:Y:S01]  /*1be0*/  @!P2 FMUL R41, R41, 0.5 ;  /* 0x3f0000002929a820 */ /* 0x000fe20000400000 */
[--C-:B------:R-:W-:Y:S01]  /*1bf0*/  FFMA R42, R42, UR6, -R0.reuse ;  /* 0x000000062a2a7c23 */ /* 0x100fe20008000800 */
[--C-:B------:R-:W-:Y:S01]  /*1c00*/  FFMA R35, R35, UR6, -R0.reuse ;  /* 0x0000000623237c23 */ /* 0x100fe20008000800 */
[--C-:B------:R-:W-:Y:S01]  /*1c10*/  FFMA R43, R43, UR6, -R0.reuse ;  /* 0x000000062b2b7c23 */ /* 0x100fe20008000800 */
[----:B------:R-:W1:Y:S01]  /*1c20*/  MUFU.EX2 R11, R48 ;  /* 0x00000030000b7308 */ /* 0x000e620000000800 */
[----:B--2---:R-:W-:Y:S01]  /*1c30*/  @!P3 FMUL R7, R7, R7 ;  /* 0x000000070707b220 */ /* 0x004fe20000400000 */
[----:B------:R-:W-:Y:S01]  /*1c40*/  FSETP.GEU.AND P3, PT, R52, -126, PT ;  /* 0xc2fc00003400780b */ /* 0x000fe20003f6e000 */
[--C-:B------:R-:W-:Y:S01]  /*1c50*/  FFMA R46, R46, UR6, -R0.reuse ;  /* 0x000000062e2e7c23 */ /* 0x100fe20008000800 */
[--C-:B------:R-:W-:Y:S01]  /*1c60*/  FFMA R50, R50, UR6, -R0.reuse ;  /* 0x0000000632327c23 */ /* 0x100fe20008000800 */
[--C-:B------:R-:W-:Y:S01]  /*1c70*/  FFMA R51, R51, UR6, -R0.reuse ;  /* 0x0000000633337c23 */ /* 0x100fe20008000800 */
[--C-:B------:R-:W-:Y:S01]  /*1c80*/  FFMA R54, R54, UR6, -R0.reuse ;  /* 0x0000000636367c23 */ /* 0x100fe20008000800 */
[----:B------:R-:W-:Y:S01]  /*1c90*/  @!P4 FMUL R27, R27, 0.5 ;  /* 0x3f0000001b1bc820 */ /* 0x000fe20000400000 */
[----:B------:R-:W2:Y:S01]  /*1ca0*/  MUFU.EX2 R8, R41 ;  /* 0x0000002900087308 */ /* 0x000ea20000000800 */
[----:B---3--:R-:W-:Y:S01]  /*1cb0*/  @!P1 FMUL R9, R9, R9 ;  /* 0x0000000909099220 */ /* 0x008fe20000400000 */
[----:B------:R-:W-:Y:S01]  /*1cc0*/  FSETP.GEU.AND P1, PT, R26, -126, PT ;  /* 0xc2fc00001a00780b */ /* 0x000fe20003f2e000 */
[--C-:B------:R-:W-:Y:S01]  /*1cd0*/  FFMA R47, R47, UR6, -R0.reuse ;  /* 0x000000062f2f7c23 */ /* 0x100fe20008000800 */
[----:B------:R-:W-:Y:S01]  /*1ce0*/  FFMA R0, R55, UR6, -R0 ;  /* 0x0000000637007c23 */ /* 0x000fe20008000800 */
[----:B------:R-:W-:Y:S01]  /*1cf0*/  FADD R3, R24, R7 ;  /* 0x0000000718037221 */ /* 0x000fe20000000000 */
[----:B------:R-:W-:Y:S01]  /*1d00*/  F2FP.BF16.F32.PACK_AB R24, R25, R24 ;  /* 0x000000181918723e */ /* 0x000fe200000010ff */
[----:B------:R-:W-:Y:S01]  /*1d10*/  @!P3 FMUL R52, R52, 0.5 ;  /* 0x3f0000003434b820 */ /* 0x000fe20000400000 */
[----:B------:R-:W3:Y:S01]  /*1d20*/  MUFU.EX2 R6, R49 ;  /* 0x0000003100067308 */ /* 0x000ee20000000800 */
[----:B-1----:R-:W-:Y:S01]  /*1d30*/  @!P6 FMUL R11, R11, R11 ;  /* 0x0000000b0b0be220 */ /* 0x002fe20000400000 */
[----:B------:R-:W-:-:S05]  /*1d40*/  FSETP.GEU.AND P6, PT, R30, -126, PT ;  /* 0xc2fc00001e00780b */ /* 0x000fca0003fce000 */
[----:B------:R-:W-:Y:S01]  /*1d50*/  @!P1 FMUL R26, R26, 0.5 ;  /* 0x3f0000001a1a9820 */ /* 0x000fe20000400000 */
[----:B------:R-:W1:Y:S01]  /*1d60*/  MUFU.EX2 R13, R52 ;  /* 0x00000034000d7308 */ /* 0x000e620000000800 */
[----:B--2---:R-:W-:Y:S01]  /*1d70*/  @!P2 FMUL R8, R8, R8 ;  /* 0x000000080808a220 */ /* 0x004fe20000400000 */
[----:B------:R-:W-:-:S05]  /*1d80*/  FSETP.GEU.AND P2, PT, R53, -126, PT ;  /* 0xc2fc00003500780b */ /* 0x000fca0003f4e000 */
[----:B------:R-:W-:Y:S01]  /*1d90*/  @!P6 FMUL R30, R30, 0.5 ;  /* 0x3f0000001e1ee820 */ /* 0x000fe20000400000 */
[----:B------:R2:W4:Y:S01]  /*1da0*/  MUFU.EX2 R14, R26 ;  /* 0x0000001a000e7308 */ /* 0x0005220000000800 */
[----:B---3--:R-:W-:Y:S01]  /*1db0*/  @!P5 FMUL R6, R6, R6 ;  /* 0x000000060606d220 */ /* 0x008fe20000400000 */
[----:B------:R-:W-:-:S03]  /*1dc0*/  FSETP.GEU.AND P5, PT, R31, -126, PT ;  /* 0xc2fc00001f00780b */ /* 0x000fc60003fae000 */
[----:B------:R-:W-:Y:S01]  /*1dd0*/  FADD R41, R33, R6 ;  /* 0x0000000621297221 */ /* 0x000fe20000000000 */
[----:B------:R-:W-:Y:S01]  /*1de0*/  F2FP.BF16.F32.PACK_AB R92, R6, R11 ;  /* 0x0000000b065c723e */ /* 0x000fe200000010ff */
[----:B------:R-:W-:Y:S01]  /*1df0*/  @!P2 FMUL R53, R53, 0.5 ;  /* 0x3f0000003535a820 */ /* 0x000fe20000400000 */
[----:B------:R-:W3:Y:S01]  /*1e00*/  MUFU.EX2 R27, R27 ;  /* 0x0000001b001b7308 */ /* 0x000ee20000000800 */
[----:B-1----:R-:W-:Y:S01]  /*1e10*/  @!P3 FMUL R13, R13, R13 ;  /* 0x0000000d0d0db220 */ /* 0x002fe20000400000 */
[----:B------:R-:W-:Y:S01]  /*1e20*/  FSETP.GEU.AND P3, PT, R34, -126, PT ;  /* 0xc2fc00002200780b */ /* 0x000fe20003f6e000 */
[----:B--2---:R-:W-:-:S04]  /*1e30*/  FADD R26, R25, R8 ;  /* 0x00000008191a7221 */ /* 0x004fc80000000000 */
[----:B------:R-:W-:Y:S01]  /*1e40*/  @!P5 FMUL R31, R31, 0.5 ;  /* 0x3f0000001f1fd820 */ /* 0x000fe20000400000 */
[----:B------:R1:W2:Y:S01]  /*1e50*/  MUFU.EX2 R15, R30 ;  /* 0x0000001e000f7308 */ /* 0x0002a20000000800 */
[----:B----4-:R-:W-:Y:S01]  /*1e60*/  @!P1 FMUL R14, R14, R14 ;  /* 0x0000000e0e0e9220 */ /* 0x010fe20000400000 */
[----:B------:R-:W-:Y:S01]  /*1e70*/  FSETP.GEU.AND P1, PT, R38, -126, PT ;  /* 0xc2fc00002600780b */ /* 0x000fe20003f2e000 */
[----:B------:R-:W-:-:S04]  /*1e80*/  FADD R26, R26, R41 ;  /* 0x000000291a1a7221 */ /* 0x000fc80000000000 */
[----:B------:R-:W-:Y:S01]  /*1e90*/  @!P3 FMUL R34, R34, 0.5 ;  /* 0x3f0000002222b820 */ /* 0x000fe20000400000 */
[----:B------:R-:W4:Y:S01]  /*1ea0*/  MUFU.EX2 R12, R53 ;  /* 0x00000035000c7308 */ /* 0x000f220000000800 */
[----:B---3--:R-:W-:Y:S01]  /*1eb0*/  @!P4 FMUL R27, R27, R27 ;  /* 0x0000001b1b1bc220 */ /* 0x008fe20000400000 */
[----:B------:R-:W-:Y:S01]  /*1ec0*/  FSETP.GEU.AND P4, PT, R39, -126, PT ;  /* 0xc2fc00002700780b */ /* 0x000fe20003f8e000 */
[----:B-1----:R-:W-:-:S03]  /*1ed0*/  FADD R30, R28, R9 ;  /* 0x000000091c1e7221 */ /* 0x002fc60000000000 */
[----:B------:R-:W-:Y:S01]  /*1ee0*/  F2FP.BF16.F32.PACK_AB R25, R27, R14 ;  /* 0x0000000e1b19723e */ /* 0x000fe200000010ff */
[----:B------:R-:W-:Y:S01]  /*1ef0*/  @!P1 FMUL R38, R38, 0.5 ;  /* 0x3f00000026269820 */ /* 0x000fe20000400000 */
[----:B------:R-:W1:Y:S01]  /*1f00*/  MUFU.EX2 R20, R31 ;  /* 0x0000001f00147308 */ /* 0x000e620000000800 */
[----:B--2---:R-:W-:Y:S01]  /*1f10*/  @!P6 FMUL R15, R15, R15 ;  /* 0x0000000f0f0fe220 */ /* 0x004fe20000400000 */
[----:B------:R-:W-:-:S05]  /*1f20*/  FSETP.GEU.AND P6, PT, R42, -126, PT ;  /* 0xc2fc00002a00780b */ /* 0x000fca0003fce000 */
[----:B------:R-:W-:Y:S01]  /*1f30*/  @!P4 FMUL R39, R39, 0.5 ;  /* 0x3f0000002727c820 */ /* 0x000fe20000400000 */
[----:B------:R2:W3:Y:S01]  /*1f40*/  MUFU.EX2 R19, R34 ;  /* 0x0000002200137308 */ /* 0x0004e20000000800 */
[----:B----4-:R-:W-:Y:S01]  /*1f50*/  @!P2 FMUL R12, R12, R12 ;  /* 0x0000000c0c0ca220 */ /* 0x010fe20000400000 */
[----:B------:R-:W-:-:S03]  /*1f60*/  FSETP.GEU.AND P2, PT, R35, -126, PT ;  /* 0xc2fc00002300780b */ /* 0x000fc60003f4e000 */
[----:B------:R-:W-:Y:S01]  /*1f70*/  FADD R45, R37, R12 ;  /* 0x0000000c252d7221 */ /* 0x000fe20000000000 */
[----:B------:R-:W-:Y:S01]  /*1f80*/  F2FP.BF16.F32.PACK_AB R94, R12, R13 ;  /* 0x0000000d0c5e723e */ /* 0x000fe200000010ff */
[----:B------:R-:W-:Y:S01]  /*1f90*/  @!P6 FMUL R42, R42, 0.5 ;  /* 0x3f0000002a2ae820 */ /* 0x000fe20000400000 */
[----:B------:R-:W4:Y:S01]  /*1fa0*/  MUFU.EX2 R31, R38 ;  /* 0x00000026001f7308 */ /* 0x000f220000000800 */
[----:B-1----:R-:W-:Y:S01]  /*1fb0*/  @!P5 FMUL R20, R20, R20 ;  /* 0x000000141414d220 */ /* 0x002fe20000400000 */
[----:B------:R-:W-:Y:S01]  /*1fc0*/  FSETP.GEU.AND P5, PT, R43, -126, PT ;  /* 0xc2fc00002b00780b */ /* 0x000fe20003fae000 */
[----:B--2---:R-:W-:-:S04]  /*1fd0*/  FADD R34, R29, R10 ;  /* 0x0000000a1d227221 */ /* 0x004fc80000000000 */
[----:B------:R-:W-:Y:S01]  /*1fe0*/  @!P2 FMUL R35, R35, 0.5 ;  /* 0x3f0000002323a820 */ /* 0x000fe20000400000 */
[----:B------:R-:W1:Y:S01]  /*1ff0*/  MUFU.EX2 R40, R39 ;  /* 0x0000002700287308 */ /* 0x000e620000000800 */
[----:B---3--:R-:W-:Y:S01]  /*2000*/  @!P3 FMUL R19, R19, R19 ;  /* 0x000000131313b220 */ /* 0x008fe20000400000 */
[----:B------:R-:W-:Y:S01]  /*2010*/  FSETP.GEU.AND P3, PT, R46, -126, PT ;  /* 0xc2fc00002e00780b */ /* 0x000fe20003f6e000 */
[----:B------:R-:W-:-:S04]  /*2020*/  FADD R45, R34, R45 ;  /* 0x0000002d222d7221 */ /* 0x000fc80000000000 */
[----:B------:R-:W-:Y:S01]  /*2030*/  @!P5 FMUL R43, R43, 0.5 ;  /* 0x3f0000002b2bd820 */ /* 0x000fe20000400000 */
[----:B------:R2:W3:Y:S01]  /*2040*/  MUFU.EX2 R21, R42 ;  /* 0x0000002a00157308 */ /* 0x0004e20000000800 */
[----:B----4-:R-:W-:Y:S01]  /*2050*/  @!P1 FMUL R31, R31, R31 ;  /* 0x0000001f1f1f9220 */ /* 0x010fe20000400000 */
[----:B------:R-:W-:Y:S01]  /*2060*/  FSETP.GEU.AND P1, PT, R50, -126, PT ;  /* 0xc2fc00003200780b */ /* 0x000fe20003f2e000 */
[----:B------:R-:W-:-:S04]  /*2070*/  FADD R26, R26, R45 ;  /* 0x0000002d1a1a7221 */ /* 0x000fc80000000000 */
[----:B------:R-:W-:Y:S01]  /*2080*/  @!P3 FMUL R46, R46, 0.5 ;  /* 0x3f0000002e2eb820 */ /* 0x000fe20000400000 */
[----:B------:R-:W4:Y:S01]  /*2090*/  MUFU.EX2 R22, R35 ;  /* 0x0000002300167308 */ /* 0x000f220000000800 */
[----:B-1----:R-:W-:Y:S01]  /*20a0*/  @!P4 FMUL R40, R40, R40 ;  /* 0x000000282828c220 */ /* 0x002fe20000400000 */
[----:B------:R-:W-:Y:S01]  /*20b0*/  FSETP.GEU.AND P4, PT, R51, -126, PT ;  /* 0xc2fc00003300780b */ /* 0x000fe20003f8e000 */
[----:B--2---:R-:W-:-:S04]  /*20c0*/  FADD R42, R32, R11 ;  /* 0x0000000b202a7221 */ /* 0x004fc80000000000 */
[----:B------:R-:W-:Y:S01]  /*20d0*/  @!P1 FMUL R50, R50, 0.5 ;  /* 0x3f00000032329820 */ /* 0x000fe20000400000 */
[----:B------:R1:W2:Y:S01]  /*20e0*/  MUFU.EX2 R38, R43 ;  /* 0x0000002b00267308 */ /* 0x0002a20000000800 */
[----:B---3--:R-:W-:Y:S01]  /*20f0*/  @!P6 FMUL R21, R21, R21 ;  /* 0x000000151515e220 */ /* 0x008fe20000400000 */
[----:B------:R-:W-:Y:S01]  /*2100*/  FSETP.GEU.AND P6, PT, R54, -126, PT ;  /* 0xc2fc00003600780b */ /* 0x000fe20003fce000 */
[----:B------:R-:W-:-:S04]  /*2110*/  FADD R3, R3, R42 ;  /* 0x0000002a03037221 */ /* 0x000fc80000000000 */
[----:B------:R-:W-:Y:S01]  /*2120*/  @!P4 FMUL R51, R51, 0.5 ;  /* 0x3f0000003333c820 */ /* 0x000fe20000400000 */
[----:B------:R-:W3:Y:S01]  /*2130*/  MUFU.EX2 R46, R46 ;  /* 0x0000002e002e7308 */ /* 0x000ee20000000800 */
[----:B----4-:R-:W-:Y:S01]  /*2140*/  @!P2 FMUL R22, R22, R22 ;  /* 0x000000161616a220 */ /* 0x010fe20000400000 */
[----:B------:R-:W-:Y:S01]  /*2150*/  FSETP.GEU.AND P2, PT, R47, -126, PT ;  /* 0xc2fc00002f00780b */ /* 0x000fe20003f4e000 */
[----:B-1----:R-:W-:-:S04]  /*2160*/  FADD R43, R36, R13 ;  /* 0x0000000d242b7221 */ /* 0x002fc80000000000 */
[----:B------:R-:W-:Y:S01]  /*2170*/  @!P6 FMUL R54, R54, 0.5 ;  /* 0x3f0000003636e820 */ /* 0x000fe20000400000 */
[----:B------:R-:W1:Y:S01]  /*2180*/  MUFU.EX2 R50, R50 ;  /* 0x0000003200327308 */ /* 0x000e620000000800 */
[----:B--2---:R-:W-:Y:S01]  /*2190*/  @!P5 FMUL R38, R38, R38 ;  /* 0x000000262626d220 */ /* 0x004fe20000400000 */
[----:B------:R-:W-:Y:S01]  /*21a0*/  FSETP.GEU.AND P5, PT, R0, -126, PT ;  /* 0xc2fc00000000780b */ /* 0x000fe20003fae000 */
[----:B------:R-:W-:Y:S02]  /*21b0*/  FADD R30, R30, R43 ;  /* 0x0000002b1e1e7221 */ /* 0x000fe40000000000 */
[----:B------:R-:W-:Y:S01]  /*21c0*/  FADD R34, R27, R38 ;  /* 0x000000261b227221 */ /* 0x000fe20000000000 */
[----:B------:R-:W-:Y:S01]  /*21d0*/  F2FP.BF16.F32.PACK_AB R27, R20, R15 ;  /* 0x0000000f141b723e */ /* 0x000fe200000010ff */
[----:B------:R-:W-:Y:S01]  /*21e0*/  @!P2 FMUL R47, R47, 0.5 ;  /* 0x3f0000002f2fa820 */ /* 0x000fe20000400000 */
[----:B------:R-:W2:Y:S01]  /*21f0*/  MUFU.EX2 R51, R51 ;  /* 0x0000003300337308 */ /* 0x000ea20000000800 */
[----:B------:R-:W-:Y:S01]  /*2200*/  FADD R3, R3, R30 ;  /* 0x0000001e03037221 */ /* 0x000fe20000000000 */
[----:B------:R-:W-:-:S02]  /*2210*/  IMAD.U32 R30, RZ, RZ, UR21 ;  /* 0x00000015ff1e7e24 */ /* 0x000fc4000f8e00ff */
[----:B---3--:R-:W-:Y:S01]  /*2220*/  @!P3 FMUL R46, R46, R46 ;  /* 0x0000002e2e2eb220 */ /* 0x008fe20000400000 */
[----:B------:R-:W-:Y:S01]  /*2230*/  UIADD3 UR21, UR36, 0x1, URZ ;  /* 0x0000000124157890 */ /* 0x000fe2000fffe03f */
[----:B------:R3:W-:Y:S01]  /*2240*/  SYNCS.ARRIVE.TRANS64.A1T0 RZ, [R30+UR23], RZ ;  /* 0x000000ff1eff79a7 */ /* 0x0007e20008100017 */
[----:B------:R-:W-:Y:S01]  /*2250*/  @!P5 FMUL R0, R0, 0.5 ;  /* 0x3f0000000000d820 */ /* 0x000fe20000400000 */
[----:B------:R4:W5:Y:S01]  /*2260*/  MUFU.EX2 R35, R47 ;  /* 0x0000002f00237308 */ /* 0x0009620000000800 */
[----:B-1----:R-:W-:Y:S01]  /*2270*/  @!P1 FMUL R50, R50, R50 ;  /* 0x0000003232329220 */ /* 0x002fe20000400000 */
[----:B------:R-:W-:Y:S01]  /*2280*/  FADD R41, R15, R46 ;  /* 0x0000002e0f297221 */ /* 0x000fe20000000000 */
[----:B------:R-:W-:Y:S02]  /*2290*/  UISETP.NE.AND UP0, UPT, UR21, 0x5, UPT ;  /* 0x000000051500788c */ /* 0x000fe4000bf05270 */
[----:B------:R-:W-:Y:S01]  /*22a0*/  FADD R43, R19, R50 ;  /* 0x00000032132b7221 */ /* 0x000fe20000000000 */
[----:B---3--:R-:W-:Y:S01]  /*22b0*/  F2FP.BF16.F32.PACK_AB R30, R37, R36 ;  /* 0x00000024251e723e */ /* 0x008fe200000010ff */
[----:B------:R-:W-:Y:S01]  /*22c0*/  USEL UR6, URZ, 0x1, UP0 ;  /* 0x000000013f067887 */ /* 0x000fe20008000000 */
[----:B------:R-:W1:Y:S01]  /*22d0*/  MUFU.EX2 R54, R54 ;  /* 0x0000003600367308 */ /* 0x000e620000000800 */
[----:B--2---:R-:W-:Y:S01]  /*22e0*/  @!P4 FMUL R51, R51, R51 ;  /* 0x000000333333c220 */ /* 0x004fe20000400000 */
[----:B------:R-:W-:-:S03]  /*22f0*/  USEL UR21, UR21, URZ, UP0 ;  /* 0x0000003f15157287 */ /* 0x000fc60008000000 */
[----:B----4-:R-:W-:Y:S01]  /*2300*/  FADD R47, R22, R51 ;  /* 0x00000033162f7221 */ /* 0x010fe20000000000 */
[----:B------:R-:W-:Y:S02]  /*2310*/  LOP3.LUT R16, R16, UR6, RZ, 0x3c, !PT ;  /* 0x0000000610107c12 */ /* 0x000fe4000f8e3cff */
[----:B------:R2:W3:Y:S01]  /*2320*/  MUFU.EX2 R39, R0 ;  /* 0x0000000000277308 */ /* 0x0004e20000000800 */
[----:B-----5:R-:W-:Y:S01]  /*2330*/  @!P2 FMUL R35, R35, R35 ;  /* 0x000000232323a220 */ /* 0x020fe20000400000 */
[----:B------:R-:W-:Y:S01]  /*2340*/  FADD R34, R34, R47 ;  /* 0x0000002f22227221 */ /* 0x000fe20000000000 */
[----:B------:R-:W-:Y:S02]  /*2350*/  F2FP.BF16.F32.PACK_AB R93, R51, R50 ;  /* 0x00000032335d723e */ /* 0x000fe400000010ff */
[----:B------:R-:W-:Y:S01]  /*2360*/  FADD R42, R20, R35 ;  /* 0x00000023142a7221 */ /* 0x000fe20000000000 */
[----:B------:R-:W-:Y:S01]  /*2370*/  F2FP.BF16.F32.PACK_AB R35, R35, R46 ;  /* 0x0000002e2323723e */ /* 0x000fe200000010ff */
[----:B-1----:R-:W-:Y:S01]  /*2380*/  @!P6 FMUL R54, R54, R54 ;  /* 0x000000363636e220 */ /* 0x002fe20000400000 */
[----:B--2---:R-:W-:-:S03]  /*2390*/  FADD R0, R14, R21 ;  /* 0x000000150e007221 */ /* 0x004fc60000000000 */
[----:B------:R-:W-:Y:S01]  /*23a0*/  FADD R44, R31, R54 ;  /* 0x000000361f2c7221 */ /* 0x000fe20000000000 */
[----:B------:R-:W-:Y:S01]  /*23b0*/  FADD R0, R0, R43 ;  /* 0x0000002b00007221 */ /* 0x000fe20000000000 */
[----:B------:R-:W-:Y:S01]  /*23c0*/  F2FP.BF16.F32.PACK_AB R31, R40, R31 ;  /* 0x0000001f281f723e */ /* 0x000fe200000010ff */
[----:B---3--:R-:W-:Y:S01]  /*23d0*/  @!P5 FMUL R39, R39, R39 ;  /* 0x000000272727d220 */ /* 0x008fe20000400000 */
[----:B------:R-:W-:-:S03]  /*23e0*/  FADD R41, R41, R44 ;  /* 0x0000002c29297221 */ /* 0x000fc60000000000 */
[----:B------:R-:W-:Y:S01]  /*23f0*/  FADD R49, R40, R39 ;  /* 0x0000002728317221 */ /* 0x000fe20000000000 */
[----:B------:R-:W-:Y:S01]  /*2400*/  FADD R41, R0, R41 ;  /* 0x0000002900297221 */ /* 0x000fe20000000000 */
[----:B------:R-:W-:Y:S01]  /*2410*/  FADD R0, R3, R26 ;  /* 0x0000001a03007221 */ /* 0x000fe20000000000 */
[----:B------:R-:W-:Y:S01]  /*2420*/  F2FP.BF16.F32.PACK_AB R26, R29, R28 ;  /* 0x0000001c1d1a723e */ /* 0x000fe200000010ff */
[----:B------:R-:W-:Y:S01]  /*2430*/  FADD R49, R42, R49 ;  /* 0x000000312a317221 */ /* 0x000fe20000000000 */
[----:B------:R-:W-:Y:S02]  /*2440*/  F2FP.BF16.F32.PACK_AB R28, R33, R32 ;  /* 0x00000020211c723e */ /* 0x000fe400000010ff */
[----:B------:R-:W-:Y:S01]  /*2450*/  F2FP.BF16.F32.PACK_AB R32, R8, R7 ;  /* 0x000000070820723e */ /* 0x000fe200000010ff */
[----:B------:R-:W-:Y:S01]  /*2460*/  FADD R34, R34, R49 ;  /* 0x0000003122227221 */ /* 0x000fe20000000000 */
[----:B------:R-:W-:Y:S02]  /*2470*/  F2FP.BF16.F32.PACK_AB R29, R22, R19 ;  /* 0x00000013161d723e */ /* 0x000fe400000010ff */
[----:B------:R-:W-:Y:S01]  /*2480*/  F2FP.BF16.F32.PACK_AB R33, R38, R21 ;  /* 0x000000152621723e */ /* 0x000fe200000010ff */
[----:B------:R-:W-:Y:S01]  /*2490*/  FADD R3, R41, R34 ;  /* 0x0000002229037221 */ /* 0x000fe20000000000 */
[----:B------:R-:W-:Y:S01]  /*24a0*/  F2FP.BF16.F32.PACK_AB R34, R10, R9 ;  /* 0x000000090a22723e */ /* 0x000fe200000010ff */
[----:B------:R-:W-:Y:S06]  /*24b0*/  @!P0 BRA `(.L_x_21) ;  /* 0x0000000000048947 */ /* 0x000fec0003800000 */
[----:B------:R-:W-:Y:S01]  /*24c0*/  BPT.TRAP 0x1 ;  /* 0x000000040000795c */ /* 0x000fe20000300000 */
.L_x_21:
[----:B------:R-:W-:Y:S01]  /*24d0*/  ULEA UR6, UR21, UR49, 0x3 ;  /* 0x0000003115067291 */ /* 0x000fe2000f8e183f */
[----:B------:R-:W-:-:S08]  /*24e0*/  SHF.L.U32 R6, R16, 0x1f, RZ ;  /* 0x0000001f10067819 */ /* 0x000fd000000006ff */
[----:B------:R-:W1:Y:S02]  /*24f0*/  SYNCS.PHASECHK.TRANS64.TRYWAIT P1, [UR6+0x12400], R6 ;  /* 0x01240006ff0075a7 */ /* 0x000e640008020146 */
[----:B-1----:R-:W-:Y:S05]  /*2500*/  @!P1 BRA `(.L_x_22) ;  /* 0x0000004800909947 */ /* 0x002fea0003800000 */
.L_x_112:
[----:B------:R-:W-:Y:S01]  /*2510*/  ULEA UR10, UR21, UR48, 0x9 ;  /* 0x00000030150a7291 */ /* 0x000fe2000f8e483f */
[----:B------:R-:W-:Y:S01]  /*2520*/  WARPGROUP.ARRIVE ;  /* 0x00000000000079c5 */ /* 0x000fe20000000000 */
[----:B------:R-:W-:Y:S01]  /*2530*/  UMOV UR7, 0x40000040 ;  /* 0x4000004000077882 */ /* 0x000fe20000000000 */
[----:B------:R-:W-:-:S04]  /*2540*/  F2FP.BF16.F32.PACK_AB R95, R39, R54 ;  /* 0x00000036275f723e */ /* 0x000fc800000010ff */
[----:B------:R-:W-:Y:S02]  /*2550*/  UMOV UR6, UR10 ;  /* 0x0000000a00067c82 */ /* 0x000fe40008000000 */
[----:B------:R-:W-:Y:S01]  /*2560*/  HGMMA.64x64x16.F32.BF16 R56, R24, gdesc[UR4].tnspB, RZ, !UPT, gsb0 ;  /* 0x40e0000418387df0 */ /* 0x000fe2000c0018ff */
[----:B------:R-:W-:Y:S01]  /*2570*/  UIADD3 UR6, UR10, 0x80, URZ ;  /* 0x000000800a067890 */ /* 0x000fe2000fffe03f */
[----:B------:R-:W-:Y:S01]  /*2580*/  UMOV UR7, 0x40000040 ;  /* 0x4000004000077882 */ /* 0x000fe20000000000 */
[----:B------:R-:W-:Y:S02]  /*2590*/  WARPGROUP.DEPBAR.LE gsb0, 0x0 ;  /* 0x00008000000079c5 */ /* 0x000fe40000010000 */
[----:B------:R-:W-:-:S06]  /*25a0*/  WARPGROUP.ARRIVE ;  /* 0x00000000000079c5 */ /* 0x000fcc0000000000 */
[----:B------:R-:W-:Y:S01]  /*25b0*/  HGMMA.64x64x16.F32.BF16 R56, R28, gdesc[UR4].tnspB, R56, gsb0 ;  /* 0x40e000041c387df0 */ /* 0x000fe20008001838 */
        /* <DEDUP_REMOVED lines=9> */
[----:B------:R-:W-:Y:S03]  /*2650*/  HGMMA.64x64x16.F32.BF16 R56, R92, gdesc[UR4].tnspB, R56, gsb0 ;  /* 0x40e000045c387df0 */ /* 0x000fe60008001838 */
[----:B------:R-:W-:Y:S02]  /*2660*/  WARPGROUP.DEPBAR.LE gsb0, 0x0 ;  /* 0x00008000000079c5 */ /* 0x000fe40000010000 */
[----:B------:R-:W-:Y:S05]  /*2670*/  @!P0 BRA `(.L_x_23) ;  /* 0x0000000000048947 */ /* 0x000fea0003800000 */
[----:B------:R-:W-:Y:S01]  /*2680*/  BPT.TRAP 0x1 ;  /* 0x000000040000795c */ /* 0x000fe20000300000 */
.L_x_23:
[----:B------:R-:W-:Y:S02]  /*2690*/  UISETP.GT.U32.AND UP0, UPT, UR51, 0x1, UPT ;  /* 0x000000013300788c */ /* 0x000fe4000bf04070 */
[----:B------:R-:W-:-:S04]  /*26a0*/  UIADD3 UR22, UR22, 0x12428, URZ ;  /* 0x0001242816167890 */ /* 0x000fc8000fffe03f */
[----:B------:R-:W-:Y:S01]  /*26b0*/  PLOP3.LUT P1, PT, PT, PT, UP0, 0x80, 0x0 ;  /* 0x000000000000781c */ /* 0x000fe20003f2f008 */
[----:B------:R-:W-:-:S09]  /*26c0*/  UPRMT UR22, URZ, 0x654, UR22 ;  /* 0x000006543f167896 */ /* 0x000fd20008000016 */
[----:B------:R-:W-:Y:S03]  /*26d0*/  SYNCS.ARRIVE.TRANS64.RED.A1T0 RZ, [UR22], RZ ;  /* 0x000000ffffff79a7 */ /* 0x000fe60008100416 */
[----:B------:R-:W-:Y:S05]  /*26e0*/  @P1 BRA `(.L_x_24) ;  /* 0x0000000000041947 */ /* 0x000fea0003800000 */
[----:B------:R-:W-:Y:S01]  /*26f0*/  BPT.TRAP 0x1 ;  /* 0x000000040000795c */ /* 0x000fe20000300000 */
.L_x_24:
[----:B-1----:R-:W1:Y:S01]  /*2700*/  LDC R6, c[0x0][0x28c] ;  /* 0x0000a300ff067b82 */ /* 0x002e620000000800 */
[----:B------:R-:W-:-:S04]  /*2710*/  UIADD3 UR36, UR21, 0x1, URZ ;  /* 0x0000000115247890 */ /* 0x000fc8000fffe03f */
[----:B------:R-:W-:-:S04]  /*2720*/  UISETP.NE.AND UP0, UPT, UR36, 0x5, UPT ;  /* 0x000000052400788c */ /* 0x000fc8000bf05270 */
[----:B------:R-:W-:Y:S02]  /*2730*/  USEL UR6, URZ, 0x1, UP0 ;  /* 0x000000013f067887 */ /* 0x000fe40008000000 */
[----:B------:R-:W-:-:S04]  /*2740*/  USEL UR36, UR36, URZ, UP0 ;  /* 0x0000003f24247287 */ /* 0x000fc80008000000 */
[----:B------:R-:W-:Y:S02]  /*2750*/  LOP3.LUT R16, R16, UR6, RZ, 0x3c, !PT ;  /* 0x0000000610107c12 */ /* 0x000fe4000f8e3cff */
[----:B-1----:R-:W-:-:S13]  /*2760*/  ISETP.GE.AND P2, PT, R6, 0x41, PT ;  /* 0x000000410600780c */ /* 0x002fda0003f46270 */
[----:B------:R-:W-:Y:S05]  /*2770*/  @!P2 BRA `(.L_x_25) ;  /* 0x00000018003ca947 */ /* 0x000fea0003800000 */
[----:B------:R-:W-:Y:S01]  /*2780*/  VIADD R6, R6, 0x3f ;  /* 0x0000003f06067836 */ /* 0x000fe20000000000 */
[----:B------:R-:W-:Y:S01]  /*2790*/  ULDC UR22, c[0x0][0x604] ;  /* 0x0001810000167ab9 */ /* 0x000fe20000000800 */
[----:B------:R-:W-:-:S03]  /*27a0*/  IMAD.MOV.U32 R9, RZ, RZ, R5 ;  /* 0x000000ffff097224 */ /* 0x000fc600078e0005 */
[----:B------:R-:W-:-:S04]  /*27b0*/  SHF.R.S32.HI R7, RZ, 0x1f, R6 ;  /* 0x0000001fff077819 */ /* 0x000fc80000011406 */
[----:B------:R-:W-:Y:S02]  /*27c0*/  LEA.HI R6, R7, R6, RZ, 0x6 ;  /* 0x0000000607067211 */ /* 0x000fe400078f30ff */
[----:B------:R-:W-:Y:S02]  /*27d0*/  MOV R7, R4 ;  /* 0x0000000400077202 */ /* 0x000fe40000000f00 */
[----:B------:R-:W-:-:S07]  /*27e0*/  SHF.R.S32.HI R6, RZ, 0x6, R6 ;  /* 0x00000006ff067819 */ /* 0x000fce0000011406 */
.L_x_36:
[----:B------:R-:W-:Y:S05]  /*27f0*/  @!P0 BRA `(.L_x_26) ;  /* 0x0000000000048947 */ /* 0x000fea0003800000 */
[----:B------:R-:W-:Y:S01]  /*2800*/  BPT.TRAP 0x1 ;  /* 0x000000040000795c */ /* 0x000fe20000300000 */
.L_x_26:
[----:B------:R-:W-:Y:S01]  /*2810*/  ULEA UR6, UR36, UR49, 0x3 ;  /* 0x0000003124067291 */ /* 0x000fe2000f8e183f */
[----:B------:R-:W-:-:S08]  /*2820*/  SHF.L.U32 R4, R16, 0x1f, RZ ;  /* 0x0000001f10047819 */ /* 0x000fd000000006ff */
[----:B------:R-:W1:Y:S02]  /*2830*/  SYNCS.PHASECHK.TRANS64.TRYWAIT P2, [UR6+0x12400], R4 ;  /* 0x01240004ff0075a7 */ /* 0x000e640008040146 */
[----:B-1----:R-:W-:Y:S05]  /*2840*/  @!P2 BRA `(.L_x_27) ;  /* 0x0000004400d8a947 */ /* 0x002fea0003800000 */
.L_x_113:
[----:B------:R-:W-:Y:S01]  /*2850*/  ULEA UR18, UR36, UR46, 0x9 ;  /* 0x0000002e24127291 */ /* 0x000fe2000f8e483f */
[----:B------:R-:W-:Y:S01]  /*2860*/  WARPGROUP.ARRIVE ;  /* 0x00000000000079c5 */ /* 0x000fe20000000000 */
[----:B------:R-:W-:Y:S01]  /*2870*/  UMOV UR19, 0x40000040 ;  /* 0x4000004000137882 */ /* 0x000fe20000000000 */
[----:B------:R-:W-:Y:S01]  /*2880*/  UMOV UR7, 0x40000040 ;  /* 0x4000004000077882 */ /* 0x000fe20000000000 */
[----:B------:R-:W-:Y:S02]  /*2890*/  UIADD3 UR6, UR18, 0x2, URZ ;  /* 0x0000000212067890 */ /* 0x000fe4000fffe03f */
[----:B------:R-:W-:Y:S01]  /*28a0*/  UIADD3 UR10, UR18, 0x4, URZ ;  /* 0x00000004120a7890 */ /* 0x000fe2000fffe03f */
[----:B------:R-:W-:Y:S02]  /*28b0*/  UMOV UR11, 0x40000040 ;  /* 0x40000040000b7882 */ /* 0x000fe40000000000 */
[----:B------:R-:W-:Y:S01]  /*28c0*/  HGMMA.64x64x16.F32.BF16 R24, gdesc[UR16], RZ, !UPT, gsb0 ;  /* 0x00e00000101879f0 */ /* 0x000fe2000c0018ff */
[----:B------:R-:W-:Y:S01]  /*28d0*/  UIADD3 UR14, UR18, 0x6, URZ ;  /* 0x00000006120e7890 */ /* 0x000fe2000fffe03f */
[----:B------:R-:W-:Y:S01]  /*28e0*/  UMOV UR15, 0x40000040 ;  /* 0x40000040000f7882 */ /* 0x000fe20000000000 */
[----:B------:R-:W-:-:S04]  /*28f0*/  UIADD3 UR36, UR36, 0x1, URZ ;  /* 0x0000000124247890 */ /* 0x000fc8000fffe03f */
[----:B------:R-:W-:-:S04]  /*2900*/  UISETP.NE.AND UP0, UPT, UR36, 0x5, UPT ;  /* 0x000000052400788c */ /* 0x000fc8000bf05270 */
[----:B------:R-:W-:Y:S01]  /*2910*/  USEL UR36, UR36, URZ, UP0 ;  /* 0x0000003f24247287 */ /* 0x000fe20008000000 */
[----:B------:R-:W-:Y:S02]  /*2920*/  WARPGROUP.DEPBAR.LE gsb0, 0x0 ;  /* 0x00008000000079c5 */ /* 0x000fe40000010000 */
[----:B------:R-:W-:-:S06]  /*2930*/  WARPGROUP.ARRIVE ;  /* 0x00000000000079c5 */ /* 0x000fcc0000000000 */
[----:B------:R-:W-:Y:S01]  /*2940*/  HGMMA.64x64x16.F32.BF16 R24, gdesc[UR4], R24, gsb0 ;  /* 0x00e00000041879f0 */ /* 0x000fe20008001818 */
[----:B------:R-:W-:-:S06]  /*2950*/  USEL UR6, URZ, 0x1, UP0 ;  /* 0x000000013f067887 */ /* 0x000fcc0008000000 */
[----:B------:R-:W-:Y:S01]  /*2960*/  LOP3.LUT R88, R16, UR6, RZ, 0x3c, !PT ;  /* 0x0000000610587c12 */ /* 0x000fe2000f8e3cff */
[----:B------:R-:W-:Y:S02]  /*2970*/  WARPGROUP.DEPBAR.LE gsb0, 0x0 ;  /* 0x00008000000079c5 */ /* 0x000fe40000010000 */
[----:B------:R-:W-:-:S06]  /*2980*/  WARPGROUP.ARRIVE ;  /* 0x00000000000079c5 */ /* 0x000fcc0000000000 */
[----:B------:R-:W-:Y:S03]  /*2990*/  HGMMA.64x64x16.F32.BF16 R24, gdesc[UR8], R24, gsb0 ;  /* 0x00e00000081879f0 */ /* 0x000fe60008001818 */
[----:B------:R-:W-:Y:S02]  /*29a0*/  WARPGROUP.DEPBAR.LE gsb0, 0x0 ;  /* 0x00008000000079c5 */ /* 0x000fe40000010000 */
[----:B------:R-:W-:-:S06]  /*29b0*/  WARPGROUP.ARRIVE ;  /* 0x00000000000079c5 */ /* 0x000fcc0000000000 */
[----:B------:R-:W-:Y:S03]  /*29c0*/  HGMMA.64x64x16.F32.BF16 R24, gdesc[UR12], R24, gsb0 ;  /* 0x00e000000c1879f0 */ /* 0x000fe60008001818 */
[----:B------:R-:W-:Y:S02]  /*29d0*/  WARPGROUP.DEPBAR.LE gsb0, 0x0 ;  /* 0x00008000000079c5 */ /* 0x000fe40000010000 */
[----:B------:R-:W-:Y:S05]  /*29e0*/  @!P0 BRA `(.L_x_28) ;  /* 0x0000000000048947 */ /* 0x000fea0003800000 */
[----:B------:R-:W-:Y:S01]  /*29f0*/  BPT.TRAP 0x1 ;  /* 0x000000040000795c */ /* 0x000fe20000300000 */
.L_x_28:
[----:B-1----:R-:W-:Y:S01]  /*2a00*/  FMNMX R4, R24, R7, !PT ;  /* 0x0000000718047209 */ /* 0x002fe20007800000 */
[----:B------:R-:W-:-:S03]  /*2a10*/  ULEA UR6, UR36, UR49, 0x3 ;  /* 0x0000003124067291 */ /* 0x000fc6000f8e183f */
        /* <DEDUP_REMOVED lines=30> */
[----:B------:R-:W-:Y:S01]  /*2c00*/  FMNMX R12, R42, R5, !PT ;  /* 0x000000052a0c7209 */ /* 0x000fe20007800000 */
[----:B------:R-:W-:Y:S02]  /*2c10*/  FADD R10, -R10, R7 ;  /* 0x000000070a0a7221 */ /* 0x000fe40000000100 */
        /* <DEDUP_REMOVED lines=18> */
[----:B------:R-:W-:Y:S01]  /*2d40*/  @!P5 FMUL R24, R24, 0.5 ;  /* 0x3f0000001818d820 */ /* 0x000fe20000400000 */
[----:B------:R-:W-:Y:S01]  /*2d50*/  FSETP.GEU.AND P6, PT, R32, -126, PT ;  /* 0xc2fc00002000780b */ /* 0x000fe20003fce000 */
[----:B------:R-:W-:Y:S01]  /*2d60*/  @!P3 FMUL R25, R25, 0.5 ;  /* 0x3f0000001919b820 */ /* 0x000fe20000400000 */
[----:B------:R-:W-:Y:S01]  /*2d70*/  FMNMX R5, R51, R12, !PT ;  /* 0x0000000c33057209 */ /* 0x000fe20007800000 */
[--C-:B------:R-:W-:Y:S01]  /*2d80*/  FFMA R44, R44, UR22, -R8.reuse ;  /* 0x000000162c2c7c23 */ /* 0x100fe20008000808 */
[--C-:B------:R-:W-:Y:S01]  /*2d90*/  FFMA R45, R45, UR22, -R8.reuse ;  /* 0x000000162d2d7c23 */ /* 0x100fe20008000808 */
[----:B------:R-:W1:Y:S01]  /*2da0*/  MUFU.EX2 R24, R24 ;  /* 0x0000001800187308 */ /* 0x000e620000000800 */
[----:B------:R-:W-:Y:S01]  /*2db0*/  FMNMX R12, R54, R5, !PT ;  /* 0x00000005360c7209 */ /* 0x000fe20007800000 */
[----:B------:R-:W-:Y:S01]  /*2dc0*/  @!P4 FMUL R29, R29, 0.5 ;  /* 0x3f0000001d1dc820 */ /* 0x000fe20000400000 */
[--C-:B------:R-:W-:Y:S01]  /*2dd0*/  FFMA R49, R49, UR22, -R8.reuse ;  /* 0x0000001631317c23 */ /* 0x100fe20008000808 */
[----:B------:R-:W-:Y:S01]  /*2de0*/  @!P2 FMUL R28, R28, 0.5 ;  /* 0x3f0000001c1ca820 */ /* 0x000fe20000400000 */
[----:B------:R-:W-:Y:S01]  /*2df0*/  FMNMX R12, R55, R12, !PT ;  /* 0x0000000c370c7209 */ /* 0x000fe20007800000 */
[--C-:B------:R-:W-:Y:S01]  /*2e00*/  FFMA R48, R48, UR22, -R8.reuse ;  /* 0x0000001630307c23 */ /* 0x100fe20008000808 */
[--C-:B------:R-:W-:Y:S01]  /*2e10*/  FFMA R53, R53, UR22, -R8.reuse ;  /* 0x0000001635357c23 */ /* 0x100fe20008000808 */
[----:B------:R-:W2:Y:S01]  /*2e20*/  MUFU.EX2 R25, R25 ;  /* 0x0000001900197308 */ /* 0x000ea20000000800 */
[----:B------:R-:W-:Y:S01]  /*2e30*/  @!P6 FMUL R32, R32, 0.5 ;  /* 0x3f0000002020e820 */ /* 0x000fe20000400000 */
[----:B------:R-:W3:Y:S01]  /*2e40*/  SHFL.BFLY PT, R5, R12, 0x1, 0x1f ;  /* 0x0c201f000c057f89 */ /* 0x000ee200000e0000 */
[----:B------:R-:W-:Y:S01]  /*2e50*/  FFMA R52, R52, UR22, -R8 ;  /* 0x0000001634347c23 */ /* 0x000fe20008000808 */
[----:B------:R-:W-:-:S04]  /*2e60*/  FMUL R10, R10, UR22 ;  /* 0x000000160a0a7c20 */ /* 0x000fc80008400000 */
[----:B------:R-:W4:Y:S01]  /*2e70*/  MUFU.EX2 R29, R29 ;  /* 0x0000001d001d7308 */ /* 0x000f220000000800 */
[----:B-1----:R-:W-:Y:S01]  /*2e80*/  @!P5 FMUL R24, R24, R24 ;  /* 0x000000181818d220 */ /* 0x002fe20000400000 */
[----:B------:R-:W-:-:S06]  /*2e90*/  FSETP.GEU.AND P5, PT, R33, -126, PT ;  /* 0xc2fc00002100780b */ /* 0x000fcc0003fae000 */
[----:B------:R-:W1:Y:S01]  /*2ea0*/  MUFU.EX2 R28, R28 ;  /* 0x0000001c001c7308 */ /* 0x000e620000000800 */
[----:B--2---:R-:W-:Y:S01]  /*2eb0*/  @!P3 FMUL R25, R25, R25 ;  /* 0x000000191919b220 */ /* 0x004fe20000400000 */
[----:B------:R-:W-:-:S05]  /*2ec0*/  FSETP.GEU.AND P3, PT, R36, -126, PT ;  /* 0xc2fc00002400780b */ /* 0x000fca0003f6e000 */
[----:B------:R-:W-:Y:S01]  /*2ed0*/  @!P5 FMUL R33, R33, 0.5 ;  /* 0x3f0000002121d820 */ /* 0x000fe20000400000 */
[----:B------:R-:W2:Y:S01]  /*2ee0*/  MUFU.EX2 R32, R32 ;  /* 0x0000002000207308 */ /* 0x000ea20000000800 */
[----:B----4-:R-:W-:Y:S01]  /*2ef0*/  @!P4 FMUL R29, R29, R29 ;  /* 0x0000001d1d1dc220 */ /* 0x010fe20000400000 */
[----:B------:R-:W-:Y:S02]  /*2f00*/  FSETP.GEU.AND P4, PT, R40, -126, PT ;  /* 0xc2fc00002800780b */ /* 0x000fe40003f8e000 */
[----:B---3--:R-:W-:-:S03]  /*2f10*/  FMNMX R5, R12, R5, !PT ;  /* 0x000000050c057209 */ /* 0x008fc60007800000 */
[----:B------:R-:W-:Y:S01]  /*2f20*/  @!P3 FMUL R36, R36, 0.5 ;  /* 0x3f0000002424b820 */ /* 0x000fe20000400000 */
[----:B------:R-:W3:Y:S01]  /*2f30*/  MUFU.EX2 R33, R33 ;  /* 0x0000002100217308 */ /* 0x000ee20000000800 */
[----:B-1----:R-:W-:Y:S01]  /*2f40*/  @!P2 FMUL R28, R28, R28 ;  /* 0x0000001c1c1ca220 */ /* 0x002fe20000400000 */
[----:B------:R-:W-:Y:S01]  /*2f50*/  FSETP.GEU.AND P2, PT, R37, -126, PT ;  /* 0xc2fc00002500780b */ /* 0x000fe20003f4e000 */
[----:B------:R-:W1:Y:S04]  /*2f60*/  SHFL.BFLY PT, R14, R5, 0x2, 0x1f ;  /* 0x0c401f00050e7f89 */ /* 0x000e6800000e0000 */
[----:B------:R-:W-:Y:S01]  /*2f70*/  @!P4 FMUL R40, R40, 0.5 ;  /* 0x3f0000002828c820 */ /* 0x000fe20000400000 */
[----:B------:R-:W4:Y:S01]  /*2f80*/  MUFU.EX2 R36, R36 ;  /* 0x0000002400247308 */ /* 0x000f220000000800 */
[----:B--2---:R-:W-:Y:S01]  /*2f90*/  @!P6 FMUL R32, R32, R32 ;  /* 0x000000202020e220 */ /* 0x004fe20000400000 */
[----:B------:R-:W-:-:S05]  /*2fa0*/  FSETP.GEU.AND P6, PT, R41, -126, PT ;  /* 0xc2fc00002900780b */ /* 0x000fca0003fce000 */
[----:B------:R-:W-:Y:S01]  /*2fb0*/  @!P2 FMUL R37, R37, 0.5 ;  /* 0x3f0000002525a820 */ /* 0x000fe20000400000 */
[----:B------:R-:W2:Y:S01]  /*2fc0*/  MUFU.EX2 R11, R40 ;  /* 0x00000028000b7308 */ /* 0x000ea20000000800 */
[----:B---3--:R-:W-:Y:S01]  /*2fd0*/  @!P5 FMUL R33, R33, R33 ;  /* 0x000000212121d220 */ /* 0x008fe20000400000 */
[----:B------:R-:W-:-:S05]  /*2fe0*/  FSETP.GEU.AND P5, PT, R44, -126, PT ;  /* 0xc2fc00002c00780b */ /* 0x000fca0003fae000 */
[----:B------:R-:W-:Y:S01]  /*2ff0*/  @!P6 FMUL R41, R41, 0.5 ;  /* 0x3f0000002929e820 */ /* 0x000fe20000400000 */
[----:B------:R-:W3:Y:S01]  /*3000*/  MUFU.EX2 R37, R37 ;  /* 0x0000002500257308 */ /* 0x000ee20000000800 */
[----:B----4-:R-:W-:Y:S01]  /*3010*/  @!P3 FMUL R36, R36, R36 ;  /* 0x000000242424b220 */ /* 0x010fe20000400000 */
[----:B------:R-:W-:Y:S02]  /*3020*/  FSETP.GEU.AND P3, PT, R45, -126, PT ;  /* 0xc2fc00002d00780b */ /* 0x000fe40003f6e000 */
[----:B-1----:R-:W-:-:S03]  /*3030*/  FMNMX R5, R5, R14, !PT ;  /* 0x0000000e05057209 */ /* 0x002fc60007800000 */
[----:B------:R-:W-:Y:S01]  /*3040*/  @!P5 FMUL R44, R44, 0.5 ;  /* 0x3f0000002c2cd820 */ /* 0x000fe20000400000 */
[----:B------:R-:W1:Y:S01]  /*3050*/  MUFU.EX2 R12, R41 ;  /* 0x00000029000c7308 */ /* 0x000e620000000800 */
        /* <DEDUP_REMOVED lines=8> */
[----:B-1----:R-:W-:Y:S01]  /*30e0*/  @!P6 FMUL R12, R12, R12 ;  /* 0x0000000c0c0ce220 */ /* 0x002fe20000400000 */
[----:B------:R-:W-:-:S03]  /*30f0*/  FSETP.NEU.AND P6, PT, R5, -INF , PT ;  /* 0xff8000000500780b */ /* 0x000fc60003fcd000 */
[----:B------:R-:W-:Y:S01]  /*3100*/  FADD R7, R25, R12 ;  /* 0x0000000c19077221 */ /* 0x000fe20000000000 */
[----:B------:R-:W-:Y:S01]  /*3110*/  FSEL R20, R5, RZ, P6 ;  /* 0x000000ff05147208 */ /* 0x000fe20003000000 */
[----:B------:R-:W-:Y:S01]  /*3120*/  @!P2 FMUL R48, R48, 0.5 ;  /* 0x3f0000003030a820 */ /* 0x000fe20000400000 */
[----:B------:R-:W1:Y:S01]  /*3130*/  MUFU.EX2 R8, R49 ;  /* 0x0000003100087308 */ /* 0x000e620000000800 */
[----:B--2---:R-:W-:Y:S01]  /*3140*/  @!P5 FMUL R13, R13, R13 ;  /* 0x0000000d0d0dd220 */ /* 0x004fe20000400000 */
[----:B------:R-:W-:Y:S01]  /*3150*/  FSETP.GEU.AND P5, PT, R53, -126, PT ;  /* 0xc2fc00003500780b */ /* 0x000fe20003fae000 */
[----:B------:R-:W-:Y:S01]  /*3160*/  FMUL R21, R20, UR22 ;  /* 0x0000001614157c20 */ /* 0x000fe20008400000 */
[----:B------:R-:W-:Y:S01]  /*3170*/  FSETP.GEU.AND P6, PT, R52, -126, PT ;  /* 0xc2fc00003400780b */ /* 0x000fe20003fce000 */
[----:B------:R-:W-:Y:S01]  /*3180*/  FADD R20, -R20, R9 ;  /* 0x0000000914147221 */ /* 0x000fe20000000100 */
[----:B------:R-:W-:Y:S01]  /*3190*/  FADD R9, R24, R11 ;  /* 0x0000000b18097221 */ /* 0x000fe20000000000 */
[--C-:B------:R-:W-:Y:S01]  /*31a0*/  FFMA R26, R26, UR22, -R21.reuse ;  /* 0x000000161a1a7c23 */ /* 0x100fe20008000815 */
[----:B------:R-:W2:Y:S01]  /*31b0*/  MUFU.EX2 R15, R48 ;  /* 0x00000030000f7308 */ /* 0x000ea20000000800 */
[----:B---3--:R-:W-:Y:S01]  /*31c0*/  @!P3 FMUL R14, R14, R14 ;  /* 0x0000000e0e0eb220 */ /* 0x008fe20000400000 */
[--C-:B------:R-:W-:Y:S01]  /*31d0*/  FFMA R30, R30, UR22, -R21.reuse ;  /* 0x000000161e1e7c23 */ /* 0x100fe20008000815 */
[--C-:B------:R-:W-:Y:S01]  /*31e0*/  FFMA R27, R27, UR22, -R21.reuse ;  /* 0x000000161b1b7c23 */ /* 0x100fe20008000815 */
[----:B------:R-:W-:Y:S01]  /*31f0*/  FSETP.GEU.AND P3, PT, R26, -126, PT ;  /* 0xc2fc00001a00780b */ /* 0x000fe20003f6e000 */
[--C-:B------:R-:W-:Y:S01]  /*3200*/  FFMA R41, R34, UR22, -R21.reuse ;  /* 0x0000001622297c23 */ /* 0x100fe20008000815 */
[--C-:B------:R-:W-:Y:S01]  /*3210*/  FFMA R22, R31, UR22, -R21.reuse ;  /* 0x000000161f167c23 */ /* 0x100fe20008000815 */
[----:B------:R-:W-:Y:S01]  /*3220*/  @!P5 FMUL R53, R53, 0.5 ;  /* 0x3f0000003535d820 */ /* 0x000fe20000400000 */
[--C-:B------:R-:W-:Y:S01]  /*3230*/  FFMA R44, R43, UR22, -R21.reuse ;  /* 0x000000162b2c7c23 */ /* 0x100fe20008000815 */
[----:B------:R-:W-:Y:S01]  /*3240*/  @!P6 FMUL R52, R52, 0.5 ;  /* 0x3f0000003434e820 */ /* 0x000fe20000400000 */
[----:B-1----:R-:W-:Y:S01]  /*3250*/  @!P4 FMUL R8, R8, R8 ;  /* 0x000000080808c220 */ /* 0x002fe20000400000 */
[----:B------:R-:W1:Y:S01]  /*3260*/  MUFU.EX2 R16, R53 ;  /* 0x0000003500107308 */ /* 0x000e620000000800 */
[----:B------:R-:W-:Y:S01]  /*3270*/  FSETP.GEU.AND P4, PT, R30, -126, PT ;  /* 0xc2fc00001e00780b */ /* 0x000fe20003f8e000 */
[--C-:B------:R-:W-:Y:S01]  /*3280*/  FFMA R46, R46, UR22, -R21.reuse ;  /* 0x000000162e2e7c23 */ /* 0x100fe20008000815 */
[--C-:B------:R-:W-:Y:S01]  /*3290*/  FFMA R50, R50, UR22, -R21.reuse ;  /* 0x0000001632327c23 */ /* 0x100fe20008000815 */
[--C-:B------:R-:W-:Y:S01]  /*32a0*/  FFMA R47, R47, UR22, -R21.reuse ;  /* 0x000000162f2f7c23 */ /* 0x100fe20008000815 */
[--C-:B------:R-:W-:Y:S01]  /*32b0*/  FFMA R51, R51, UR22, -R21.reuse ;  /* 0x0000001633337c23 */ /* 0x100fe20008000815 */
[----:B------:R-:W-:Y:S01]  /*32c0*/  @!P3 FMUL R26, R26, 0.5 ;  /* 0x3f0000001a1ab820 */ /* 0x000fe20000400000 */
[----:B--2---:R-:W-:Y:S01]  /*32d0*/  @!P2 FMUL R15, R15, R15 ;  /* 0x0000000f0f0fa220 */ /* 0x004fe20000400000 */
[----:B------:R-:W2:Y:S01]  /*32e0*/  MUFU.EX2 R19, R52 ;  /* 0x0000003400137308 */ /* 0x000ea20000000800 */
[----:B------:R-:W-:Y:S01]  /*32f0*/  FSETP.GEU.AND P2, PT, R27, -126, PT ;  /* 0xc2fc00001b00780b */ /* 0x000fe20003f4e000 */
[--C-:B------:R-:W-:Y:S01]  /*3300*/  FFMA R54, R54, UR22, -R21.reuse ;  /* 0x0000001636367c23 */ /* 0x100fe20008000815 */
[----:B------:R-:W-:Y:S01]  /*3310*/  FFMA R55, R55, UR22, -R21 ;  /* 0x0000001637377c23 */ /* 0x000fe20008000815 */
[----:B------:R-:W-:-:S02]  /*3320*/  F2FP.BF16.F32.PACK_AB R24, R25, R24 ;  /* 0x000000181918723e */ /* 0x000fc400000010ff */
[----:B------:R-:W-:Y:S01]  /*3330*/  @!P4 FMUL R30, R30, 0.5 ;  /* 0x3f0000001e1ec820 */ /* 0x000fe20000400000 */
[----:B------:R-:W-:Y:S01]  /*3340*/  F2FP.BF16.F32.PACK_AB R92, R8, R15 ;  /* 0x0000000f085c723e */ /* 0x000fe200000010ff */
[----:B------:R3:W4:Y:S01]  /*3350*/  MUFU.EX2 R40, R26 ;  /* 0x0000001a00287308 */ /* 0x0007220000000800 */
[----:B-1----:R-:W-:Y:S01]  /*3360*/  @!P5 FMUL R16, R16, R16 ;  /* 0x000000101010d220 */ /* 0x002fe20000400000 */
[----:B------:R-:W-:-:S04]  /*3370*/  FSETP.GEU.AND P5, PT, R41, -126, PT ;  /* 0xc2fc00002900780b */ /* 0x000fc80003fae000 */
[----:B------:R-:W-:Y:S02]  /*3380*/  @!P2 FMUL R27, R27, 0.5 ;  /* 0x3f0000001b1ba820 */ /* 0x000fe40000400000 */
[----:B------:R1:W5:Y:S01]  /*3390*/  MUFU.EX2 R34, R30 ;  /* 0x0000001e00227308 */ /* 0x0003620000000800 */
[----:B---3--:R-:W-:Y:S01]  /*33a0*/  FFMA R26, R35, UR22, -R21 ;  /* 0x00000016231a7c23 */ /* 0x008fe20008000815 */
[----:B--2---:R-:W-:Y:S01]  /*33b0*/  @!P6 FMUL R19, R19, R19 ;  /* 0x000000131313e220 */ /* 0x004fe20000400000 */
[----:B------:R-:W-:-:S04]  /*33c0*/  FSETP.GEU.AND P6, PT, R22, -126, PT ;  /* 0xc2fc00001600780b */ /* 0x000fc80003fce000 */
[----:B------:R-:W-:Y:S01]  /*33d0*/  @!P5 FMUL R41, R41, 0.5 ;  /* 0x3f0000002929d820 */ /* 0x000fe20000400000 */
[----:B------:R2:W3:Y:S01]  /*33e0*/  MUFU.EX2 R31, R27 ;  /* 0x0000001b001f7308 */ /* 0x0004e20000000800 */
[----:B----4-:R-:W-:Y:S01]  /*33f0*/  @!P3 FMUL R40, R40, R40 ;  /* 0x000000282828b220 */ /* 0x010fe20000400000 */
[----:B------:R-:W-:Y:S01]  /*3400*/  FSETP.GEU.AND P3, PT, R26, -126, PT ;  /* 0xc2fc00001a00780b */ /* 0x000fe20003f6e000 */
[----:B-1----:R-:W-:Y:S01]  /*3410*/  FFMA R30, R39, UR22, -R21 ;  /* 0x00000016271e7c23 */ /* 0x002fe20008000815 */
[----:B------:R-:W-:-:S04]  /*3420*/  F2FP.BF16.F32.PACK_AB R94, R16, R19 ;  /* 0x00000013105e723e */ /* 0x000fc800000010ff */
[----:B------:R-:W-:Y:S01]  /*3430*/  @!P6 FMUL R22, R22, 0.5 ;  /* 0x3f0000001616e820 */ /* 0x000fe20000400000 */
[----:B-----5:R-:W-:Y:S01]  /*3440*/  @!P4 FMUL R34, R34, R34 ;  /* 0x000000222222c220 */ /* 0x020fe20000400000 */
[----:B--2---:R-:W-:Y:S01]  /*3450*/  FFMA R27, R38, UR22, -R21 ;  /* 0x00000016261b7c23 */ /* 0x004fe20008000815 */
[----:B------:R-:W-:Y:S01]  /*3460*/  FSETP.GEU.AND P4, PT, R30, -126, PT ;  /* 0xc2fc00001e00780b */ /* 0x000fe20003f8e000 */
[----:B------:R-:W1:Y:S03]  /*3470*/  MUFU.EX2 R41, R41 ;  /* 0x0000002900297308 */ /* 0x000e660000000800 */
[----:B------:R-:W-:Y:S01]  /*3480*/  @!P3 FMUL R26, R26, 0.5 ;  /* 0x3f0000001a1ab820 */ /* 0x000fe20000400000 */
[----:B---3--:R-:W-:Y:S01]  /*3490*/  @!P2 FMUL R31, R31, R31 ;  /* 0x0000001f1f1fa220 */ /* 0x008fe20000400000 */
[----:B------:R-:W-:-:S03]  /*34a0*/  FSETP.GEU.AND P2, PT, R27, -126, PT ;  /* 0xc2fc00001b00780b */ /* 0x000fc60003f4e000 */
[----:B------:R2:W3:Y:S01]  /*34b0*/  MUFU.EX2 R35, R22 ;  /* 0x0000001600237308 */ /* 0x0004e20000000800 */
[----:B------:R-:W-:-:S03]  /*34c0*/  F2FP.BF16.F32.PACK_AB R25, R31, R40 ;  /* 0x000000281f19723e */ /* 0x000fc600000010ff */
[----:B------:R-:W-:-:S04]  /*34d0*/  @!P4 FMUL R30, R30, 0.5 ;  /* 0x3f0000001e1ec820 */ /* 0x000fc80000400000 */
[----:B------:R4:W5:Y:S01]  /*34e0*/  MUFU.EX2 R38, R26 ;  /* 0x0000001a00267308 */ /* 0x0009620000000800 */
[----:B--2---:R-:W-:Y:S01]  /*34f0*/  FFMA R22, R42, UR22, -R21 ;  /* 0x000000162a167c23 */ /* 0x004fe20008000815 */
[----:B-1----:R-:W-:Y:S01]  /*3500*/  @!P5 FMUL R41, R41, R41 ;  /* 0x000000292929d220 */ /* 0x002fe20000400000 */
[----:B------:R-:W-:Y:S01]  /*3510*/  @!P2 FMUL R27, R27, 0.5 ;  /* 0x3f0000001b1ba820 */ /* 0x000fe20000400000 */
[----:B------:R-:W-:Y:S01]  /*3520*/  FSETP.GEU.AND P5, PT, R44, -126, PT ;  /* 0xc2fc00002c00780b */ /* 0x000fe20003fae000 */
[----:B------:R-:W-:-:S03]  /*3530*/  FADD R21, R29, R14 ;  /* 0x0000000e1d157221 */ /* 0x000fc60000000000 */
[----:B------:R-:W1:Y:S01]  /*3540*/  MUFU.EX2 R42, R30 ;  /* 0x0000001e002a7308 */ /* 0x000e620000000800 */
[----:B---3--:R-:W-:Y:S01]  /*3550*/  @!P6 FMUL R35, R35, R35 ;  /* 0x000000232323e220 */ /* 0x008fe20000400000 */
[----:B------:R-:W-:Y:S01]  /*3560*/  FSETP.GEU.AND P6, PT, R22, -126, PT ;  /* 0xc2fc00001600780b */ /* 0x000fe20003fce000 */
[----:B----4-:R-:W-:-:S04]  /*3570*/  FADD R26, R37, R16 ;  /* 0x00000010251a7221 */ /* 0x010fc80000000000 */
[----:B------:R-:W-:Y:S01]  /*3580*/  FADD R21, R21, R26 ;  /* 0x0000001a15157221 */ /* 0x000fe20000000000 */
[----:B------:R2:W3:Y:S01]  /*3590*/  MUFU.EX2 R39, R27 ;  /* 0x0000001b00277308 */ /* 0x0004e20000000800 */
[----:B-----5:R-:W-:Y:S01]  /*35a0*/  @!P3 FMUL R38, R38, R38 ;  /* 0x000000262626b220 */ /* 0x020fe20000400000 */
[----:B------:R-:W-:Y:S01]  /*35b0*/  FSETP.GEU.AND P3, PT, R46, -126, PT ;  /* 0xc2fc00002e00780b */ /* 0x000fe20003f6e000 */
[----:B------:R-:W-:-:S04]  /*35c0*/  @!P5 FMUL R44, R44, 0.5 ;  /* 0x3f0000002c2cd820 */ /* 0x000fc80000400000 */
[----:B------:R-:W-:Y:S01]  /*35d0*/  @!P6 FMUL R22, R22, 0.5 ;  /* 0x3f0000001616e820 */ /* 0x000fe20000400000 */
[----:B-1----:R-:W-:Y:S01]  /*35e0*/  @!P4 FMUL R42, R42, R42 ;  /* 0x0000002a2a2ac220 */ /* 0x002fe20000400000 */
[----:B------:R-:W-:Y:S02]  /*35f0*/  FSETP.GEU.AND P4, PT, R50, -126, PT ;  /* 0xc2fc00003200780b */ /* 0x000fe40003f8e000 */
[----:B------:R1:W4:Y:S01]  /*3600*/  MUFU.EX2 R43, R22 ;  /* 0x00000016002b7308 */ /* 0x0003220000000800 */
[----:B--2---:R-:W-:-:S03]  /*3610*/  FADD R27, R36, R19 ;  /* 0x00000013241b7221 */ /* 0x004fc60000000000 */
[----:B------:R-:W-:Y:S01]  /*3620*/  @!P3 FMUL R46, R46, 0.5 ;  /* 0x3f0000002e2eb820 */ /* 0x000fe20000400000 */
[----:B---3--:R-:W-:Y:S01]  /*3630*/  @!P2 FMUL R39, R39, R39 ;  /* 0x000000272727a220 */ /* 0x008fe20000400000 */
[----:B------:R-:W-:Y:S02]  /*3640*/  FSETP.GEU.AND P2, PT, R47, -126, PT ;  /* 0xc2fc00002f00780b */ /* 0x000fe40003f4e000 */
[----:B------:R-:W2:Y:S01]  /*3650*/  MUFU.EX2 R44, R44 ;  /* 0x0000002c002c7308 */ /* 0x000ea20000000800 */
[----:B-1----:R-:W-:Y:S02]  /*3660*/  FADD R22, R32, R15 ;  /* 0x0000000f20167221 */ /* 0x002fe40000000000 */
[----:B------:R-:W-:Y:S02]  /*3670*/  @!P4 FMUL R50, R50, 0.5 ;  /* 0x3f0000003232c820 */ /* 0x000fe40000400000 */
[----:B------:R-:W-:-:S03]  /*3680*/  FADD R9, R9, R22 ;  /* 0x0000001609097221 */ /* 0x000fc60000000000 */
[----:B------:R1:W3:Y:S01]  /*3690*/  MUFU.EX2 R45, R46 ;  /* 0x0000002e002d7308 */ /* 0x0002e20000000800 */
[----:B----4-:R-:W-:Y:S01]  /*36a0*/  @!P6 FMUL R43, R43, R43 ;  /* 0x0000002b2b2be220 */ /* 0x010fe20000400000 */
[----:B------:R-:W-:Y:S01]  /*36b0*/  FSETP.GEU.AND P6, PT, R51, -126, PT ;  /* 0xc2fc00003300780b */ /* 0x000fe20003fce000 */
[----:B------:R-:W-:-:S05]  /*36c0*/  @!P2 FMUL R47, R47, 0.5 ;  /* 0x3f0000002f2fa820 */ /* 0x000fca0000400000 */
[----:B------:R-:W4:Y:S01]  /*36d0*/  MUFU.EX2 R50, R50 ;  /* 0x0000003200327308 */ /* 0x000f220000000800 */
[----:B--2---:R-:W-:Y:S01]  /*36e0*/  @!P5 FMUL R44, R44, R44 ;  /* 0x0000002c2c2cd220 */ /* 0x004fe20000400000 */
[----:B------:R-:W-:Y:S01]  /*36f0*/  FSETP.GEU.AND P5, PT, R54, -126, PT ;  /* 0xc2fc00003600780b */ /* 0x000fe20003fae000 */
[----:B-1----:R-:W-:Y:S01]  /*3700*/  FMUL R46, R20, UR22 ;  /* 0x00000016142e7c20 */ /* 0x002fe20008400000 */
[----:B------:R-:W-:Y:S01]  /*3710*/  FADD R20, R33, R8 ;  /* 0x0000000821147221 */ /* 0x000fe20000000000 */
[----:B------:R-:W-:Y:S01]  /*3720*/  FADD R22, R31, R44 ;  /* 0x0000002c1f167221 */ /* 0x000fe20000000000 */
[----:B------:R-:W-:Y:S01]  /*3730*/  F2FP.BF16.F32.PACK_AB R31, R42, R39 ;  /* 0x000000272a1f723e */ /* 0x000fe200000010ff */
[----:B------:R-:W-:Y:S01]  /*3740*/  @!P6 FMUL R51, R51, 0.5 ;  /* 0x3f0000003333e820 */ /* 0x000fe20000400000 */
[----:B------:R1:W2:Y:S01]  /*3750*/  MUFU.EX2 R48, R47 ;  /* 0x0000002f00307308 */ /* 0x0002a20000000800 */
[----:B---3--:R-:W-:Y:S01]  /*3760*/  @!P3 FMUL R45, R45, R45 ;  /* 0x0000002d2d2db220 */ /* 0x008fe20000400000 */
[----:B------:R-:W-:Y:S01]  /*3770*/  FSETP.GEU.AND P3, PT, R55, -126, PT ;  /* 0xc2fc00003700780b */ /* 0x000fe20003f6e000 */
[----:B------:R-:W-:Y:S01]  /*3780*/  FADD R30, R7, R20 ;  /* 0x00000014071e7221 */ /* 0x000fe20000000000 */
[----:B------:R-:W-:Y:S01]  /*3790*/  FADD R20, R28, R13 ;  /* 0x0000000d1c147221 */ /* 0x000fe20000000000 */
[----:B------:R-:W-:-:S02]  /*37a0*/  FADD R26, R34, R45 ;  /* 0x0000002d221a7221 */ /* 0x000fc40000000000 */
[----:B------:R-:W-:Y:S01]  /*37b0*/  @!P5 FMUL R54, R54, 0.5 ;  /* 0x3f0000003636d820 */ /* 0x000fe20000400000 */
[----:B------:R-:W3:Y:S01]  /*37c0*/  MUFU.EX2 R51, R51 ;  /* 0x0000003300337308 */ /* 0x000ee20000000800 */
[----:B----4-:R-:W-:Y:S01]  /*37d0*/  @!P4 FMUL R50, R50, R50 ;  /* 0x000000323232c220 */ /* 0x010fe20000400000 */
[----:B------:R-:W-:Y:S01]  /*37e0*/  FSETP.GEU.AND P4, PT, R46, -126, PT ;  /* 0xc2fc00002e00780b */ /* 0x000fe20003f8e000 */
[----:B------:R-:W-:Y:S01]  /*37f0*/  FADD R20, R20, R27 ;  /* 0x0000001b14147221 */ /* 0x000fe20000000000 */
[----:B------:R-:W-:Y:S01]  /*3800*/  FADD R30, R30, R21 ;  /* 0x000000151e1e7221 */ /* 0x000fe20000000000 */
[----:B-1----:R-:W-:Y:S02]  /*3810*/  FADD R47, R41, R50 ;  /* 0x00000032292f7221 */ /* 0x002fe40000000000 */
[----:B------:R-:W-:Y:S01]  /*3820*/  @!P3 FMUL R55, R55, 0.5 ;  /* 0x3f0000003737b820 */ /* 0x000fe20000400000 */
[----:B------:R-:W1:Y:S01]  /*3830*/  MUFU.EX2 R54, R54 ;  /* 0x0000003600367308 */ /* 0x000e620000000800 */
[----:B--2---:R-:W-:Y:S01]  /*3840*/  @!P2 FMUL R48, R48, R48 ;  /* 0x000000303030a220 */ /* 0x004fe20000400000 */
[----:B------:R-:W-:Y:S01]  /*3850*/  FSETP.GEU.AND P2, PT, R10, -126, PT ;  /* 0xc2fc00000a00780b */ /* 0x000fe20003f4e000 */
[----:B------:R-:W-:-:S02]  /*3860*/  FADD R9, R9, R20 ;  /* 0x0000001409097221 */ /* 0x000fc40000000000 */
[----:B------:R-:W-:Y:S02]  /*3870*/  FADD R27, R35, R48 ;  /* 0x00000030231b7221 */ /* 0x000fe40000000000 */
[----:B------:R-:W-:Y:S01]  /*3880*/  @!P4 FMUL R46, R46, 0.5 ;  /* 0x3f0000002e2ec820 */ /* 0x000fe20000400000 */
[----:B------:R-:W2:Y:S01]  /*3890*/  MUFU.EX2 R55, R55 ;  /* 0x0000003700377308 */ /* 0x000ea20000000800 */
[----:B---3--:R-:W-:Y:S01]  /*38a0*/  @!P6 FMUL R51, R51, R51 ;  /* 0x000000333333e220 */ /* 0x008fe20000400000 */
[----:B------:R-:W-:Y:S01]  /*38b0*/  FADD R30, R9, R30 ;  /* 0x0000001e091e7221 */ /* 0x000fe20000000000 */
[----:B------:R-:W-:Y:S02]  /*38c0*/  SHF.L.U32 R9, R88, 0x1f, RZ ;  /* 0x0000001f58097819 */ /* 0x000fe400000006ff */
[----:B------:R-:W-:Y:S01]  /*38d0*/  FADD R49, R38, R51 ;  /* 0x0000003326317221 */ /* 0x000fe20000000000 */
[----:B------:R-:W-:Y:S01]  /*38e0*/  F2FP.BF16.F32.PACK_AB R93, R51, R50 ;  /* 0x00000032335d723e */ /* 0x000fe200000010ff */
[----:B------:R-:W-:Y:S01]  /*38f0*/  @!P2 FMUL R10, R10, 0.5 ;  /* 0x3f0000000a0aa820 */ /* 0x000fe20000400000 */
[----:B------:R-:W3:Y:S01]  /*3900*/  MUFU.EX2 R46, R46 ;  /* 0x0000002e002e7308 */ /* 0x000ee20000000800 */
[----:B-1----:R-:W-:Y:S01]  /*3910*/  @!P5 FMUL R54, R54, R54 ;  /* 0x000000363636d220 */ /* 0x002fe20000400000 */
[----:B------:R-:W-:-:S03]  /*3920*/  FADD R22, R22, R49 ;  /* 0x0000003116167221 */ /* 0x000fc60000000000 */
[----:B------:R-:W-:-:S03]  /*3930*/  FADD R53, R39, R54 ;  /* 0x0000003627357221 */ /* 0x000fc60000000000 */
[----:B------:R1:W4:Y:S01]  /*3940*/  MUFU.EX2 R7, R10 ;  /* 0x0000000a00077308 */ /* 0x0003220000000800 */
[----:B--2---:R-:W-:Y:S01]  /*3950*/  @!P3 FMUL R55, R55, R55 ;  /* 0x000000373737b220 */ /* 0x004fe20000400000 */
[----:B------:R-:W-:Y:S01]  /*3960*/  FADD R53, R26, R53 ;  /* 0x000000351a357221 */ /* 0x000fe20000000000 */
[----:B------:R-:W-:Y:S02]  /*3970*/  F2FP.BF16.F32.PACK_AB R26, R29, R28 ;  /* 0x0000001c1d1a723e */ /* 0x000fe400000010ff */
[----:B------:R-:W-:Y:S01]  /*3980*/  FADD R52, R42, R55 ;  /* 0x000000372a347221 */ /* 0x000fe20000000000 */
[----:B------:R-:W-:Y:S02]  /*3990*/  F2FP.BF16.F32.PACK_AB R28, R33, R32 ;  /* 0x00000020211c723e */ /* 0x000fe400000010ff */
[----:B------:R-:W-:Y:S01]  /*39a0*/  F2FP.BF16.F32.PACK_AB R29, R38, R41 ;  /* 0x00000029261d723e */ /* 0x000fe200000010ff */
[----:B-1----:R-:W-:Y:S01]  /*39b0*/  FADD R10, R40, R43 ;  /* 0x0000002b280a7221 */ /* 0x002fe20000000000 */
[----:B------:R-:W-:Y:S01]  /*39c0*/  FADD R27, R27, R52 ;  /* 0x000000341b1b7221 */ /* 0x000fe20000000000 */
[----:B---3--:R-:W-:Y:S01]  /*39d0*/  @!P4 FMUL R46, R46, R46 ;  /* 0x0000002e2e2ec220 */ /* 0x008fe20000400000 */
[----:B------:R-:W-:Y:S01]  /*39e0*/  F2FP.BF16.F32.PACK_AB R32, R12, R11 ;  /* 0x0000000b0c20723e */ /* 0x000fe200000010ff */
[----:B------:R-:W-:Y:S01]  /*39f0*/  FADD R10, R10, R47 ;  /* 0x0000002f0a0a7221 */ /* 0x000fe20000000000 */
[----:B------:R-:W-:Y:S01]  /*3a00*/  FADD R27, R22, R27 ;  /* 0x0000001b161b7221 */ /* 0x000fe20000000000 */
[-C--:B------:R-:W-:Y:S01]  /*3a10*/  FMUL R58, R58, R46.reuse ;  /* 0x0000002e3a3a7220 */ /* 0x080fe20000400000 */
[-C--:B------:R-:W-:Y:S01]  /*3a20*/  FMUL R59, R59, R46.reuse ;  /* 0x0000002e3b3b7220 */ /* 0x080fe20000400000 */
[----:B------:R-:W-:Y:S01]  /*3a30*/  FADD R10, R10, R53 ;  /* 0x000000350a0a7221 */ /* 0x000fe20000000000 */
[----:B----4-:R-:W-:Y:S01]  /*3a40*/  @!P2 FMUL R7, R7, R7 ;  /* 0x000000070707a220 */ /* 0x010fe20000400000 */
[----:B------:R1:W2:Y:S01]  /*3a50*/  SYNCS.PHASECHK.TRANS64.TRYWAIT P2, [UR6+0x12400], R9 ;  /* 0x01240009ff0075a7 */ /* 0x0002a20008040146 */
[----:B------:R-:W-:Y:S01]  /*3a60*/  FMUL R62, R62, R46 ;  /* 0x0000002e3e3e7220 */ /* 0x000fe20000400000 */
[----:B------:R-:W-:Y:S01]  /*3a70*/  FADD R27, R10, R27 ;  /* 0x0000001b0a1b7221 */ /* 0x000fe20000000000 */
[----:B------:R-:W-:Y:S01]  /*3a80*/  FFMA R0, R7, R0, R30 ;  /* 0x0000000007007223 */ /* 0x000fe2000000001e */
[-C--:B------:R-:W-:Y:S01]  /*3a90*/  FMUL R56, R56, R7.reuse ;  /* 0x0000000738387220 */ /* 0x080fe20000400000 */
[----:B------:R-:W-:Y:S01]  /*3aa0*/  FMUL R57, R57, R7 ;  /* 0x0000000739397220 */ /* 0x000fe20000400000 */
[----:B------:R-:W-:Y:S01]  /*3ab0*/  FFMA R3, R46, R3, R27 ;  /* 0x000000032e037223 */ /* 0x000fe2000000001b */
[----:B------:R-:W-:Y:S01]  /*3ac0*/  F2FP.BF16.F32.PACK_AB R27, R35, R34 ;  /* 0x00000022231b723e */ /* 0x000fe200000010ff */
[-C--:B------:R-:W-:Y:S01]  /*3ad0*/  FMUL R60, R60, R7.reuse ;  /* 0x000000073c3c7220 */ /* 0x080fe20000400000 */
        /* <DEDUP_REMOVED lines=12> */
[----:B------:R-:W-:Y:S01]  /*3ba0*/  FMUL R85, R85, R7 ;  /* 0x0000000755557220 */ /* 0x000fe20000400000 */
        /* <DEDUP_REMOVED lines=13> */
[----:B------:R-:W-:-:S02]  /*3c80*/  F2FP.BF16.F32.PACK_AB R30, R37, R36 ;  /* 0x00000024251e723e */ /* 0x000fc400000010ff */
[----:B------:R-:W-:Y:S02]  /*3c90*/  F2FP.BF16.F32.PACK_AB R33, R44, R43 ;  /* 0x0000002b2c21723e */ /* 0x000fe400000010ff */
[----:B------:R-:W-:Y:S02]  /*3ca0*/  F2FP.BF16.F32.PACK_AB R34, R14, R13 ;  /* 0x0000000d0e22723e */ /* 0x000fe400000010ff */
[----:B------:R-:W-:Y:S01]  /*3cb0*/  F2FP.BF16.F32.PACK_AB R35, R48, R45 ;  /* 0x0000002d3023723e */ /* 0x000fe200000010ff */
[----:B-12---:R-:W-:Y:S06]  /*3cc0*/  @!P0 BRA `(.L_x_29) ;  /* 0x0000000000048947 */ /* 0x006fec0003800000 */
[----:B------:R-:W-:Y:S01]  /*3cd0*/  BPT.TRAP 0x1 ;  /* 0x000000040000795c */ /* 0x000fe20000300000 */
.L_x_29:
[----:B------:R-:W-:Y:S05]  /*3ce0*/  @P2 BRA `(.L_x_30) ;  /* 0x0000000000082947 */ /* 0x000fea0003800000 */
[----:B------:R-:W1:Y:S02]  /*3cf0*/  SYNCS.PHASECHK.TRANS64.TRYWAIT P2, [UR6+0x12400], R9 ;  /* 0x01240009ff0075a7 */ /* 0x000e640008040146 */
[----:B-1----:R-:W-:Y:S05]  /*3d00*/  @!P2 BRA `(.L_x_31) ;  /* 0x0000003000c0a947 */ /* 0x002fea0003800000 */
.L_x_30:
[----:B------:R-:W-:Y:S01]  /*3d10*/  ULEA UR10, UR36, UR48, 0x9 ;  /* 0x00000030240a7291 */ /* 0x000fe2000f8e483f */
[----:B------:R-:W-:Y:S01]  /*3d20*/  WARPGROUP.ARRIVE ;  /* 0x00000000000079c5 */ /* 0x000fe20000000000 */
[----:B------:R-:W-:Y:S01]  /*3d30*/  UMOV UR7, 0x40000040 ;  /* 0x4000004000077882 */ /* 0x000fe20000000000 */
[----:B------:R-:W-:-:S04]  /*3d40*/  F2FP.BF16.F32.PACK_AB R95, R55, R54 ;  /* 0x00000036375f723e */ /* 0x000fc800000010ff */
[----:B------:R-:W-:Y:S02]  /*3d50*/  UMOV UR6, UR10 ;  /* 0x0000000a00067c82 */ /* 0x000fe40008000000 */
        /* <DEDUP_REMOVED lines=19> */
.L_x_32:
[----:B------:R-:W-:-:S04]  /*3e90*/  ULEA UR6, UR21, UR49, 0x3 ;  /* 0x0000003115067291 */ /* 0x000fc8000f8e183f */
[----:B------:R-:W-:-:S04]  /*3ea0*/  UIADD3 UR6, UR6, 0x12428, URZ ;  /* 0x0001242806067890 */ /* 0x000fc8000fffe03f */
[----:B------:R-:W-:-:S09]  /*3eb0*/  UPRMT UR6, URZ, 0x654, UR6 ;  /* 0x000006543f067896 */ /* 0x000fd20008000006 */
[----:B------:R-:W-:Y:S01]  /*3ec0*/  SYNCS.ARRIVE.TRANS64.RED.A1T0 RZ, [UR6], RZ ;  /* 0x000000ffffff79a7 */ /* 0x000fe20008100406 */
[----:B------:R-:W-:Y:S05]  /*3ed0*/  @P1 BRA `(.L_x_33) ;  /* 0x0000000000041947 */ /* 0x000fea0003800000 */
[----:B------:R-:W-:Y:S01]  /*3ee0*/  BPT.TRAP 0x1 ;  /* 0x000000040000795c */ /* 0x000fe20000300000 */
.L_x_33:
[----:B------:R-:W-:-:S04]  /*3ef0*/  UIADD3 UR21, UR21, 0x1, URZ ;  /* 0x0000000115157890 */ /* 0x000fc8000fffe03f */
[----:B------:R-:W-:-:S04]  /*3f00*/  UISETP.NE.AND UP0, UPT, UR21, 0x5, UPT ;  /* 0x000000051500788c */ /* 0x000fc8000bf05270 */
[----:B------:R-:W-:Y:S01]  /*3f10*/  USEL UR21, UR21, URZ, UP0 ;  /* 0x0000003f15157287 */ /* 0x000fe20008000000 */
[----:B------:R-:W-:Y:S11]  /*3f20*/  @!P0 BRA `(.L_x_34) ;  /* 0x0000000000048947 */ /* 0x000ff60003800000 */
[----:B------:R-:W-:Y:S01]  /*3f30*/  BPT.TRAP 0x1 ;  /* 0x000000040000795c */ /* 0x000fe20000300000 */
.L_x_34:
[----:B------:R-:W-:-:S04]  /*3f40*/  ULEA UR6, UR21, UR49, 0x3 ;  /* 0x0000003115067291 */ /* 0x000fc8000f8e183f */
[----:B------:R-:W-:-:S04]  /*3f50*/  UIADD3 UR6, UR6, 0x12428, URZ ;  /* 0x0001242806067890 */ /* 0x000fc8000fffe03f */
[----:B------:R-:W-:-:S09]  /*3f60*/  UPRMT UR6, URZ, 0x654, UR6 ;  /* 0x000006543f067896 */ /* 0x000fd20008000006 */
[----:B------:R-:W-:Y:S01]  /*3f70*/  SYNCS.ARRIVE.TRANS64.RED.A1T0 RZ, [UR6], RZ ;  /* 0x000000ffffff79a7 */ /* 0x000fe20008100406 */
[----:B------:R-:W-:Y:S05]  /*3f80*/  @P1 BRA `(.L_x_35) ;  /* 0x0000000000041947 */ /* 0x000fea0003800000 */
[----:B------:R-:W-:Y:S01]  /*3f90*/  BPT.TRAP 0x1 ;  /* 0x000000040000795c */ /* 0x000fe20000300000 */
.L_x_35:
[----:B------:R-:W-:Y:S01]  /*3fa0*/  UIADD3 UR36, UR36, 0x1, URZ ;  /* 0x0000000124247890 */ /* 0x000fe2000fffe03f */
[C---:B------:R-:W-:Y:S01]  /*3fb0*/  ISETP.GT.AND P2, PT, R6.reuse, 0x2, PT ;  /* 0x000000020600780c */ /* 0x040fe20003f44270 */
[----:B------:R-:W-:Y:S01]  /*3fc0*/  UIADD3 UR21, UR21, 0x1, URZ ;  /* 0x0000000115157890 */ /* 0x000fe2000fffe03f */
[----:B------:R-:W-:Y:S01]  /*3fd0*/  VIADD R6, R6, 0xffffffff ;  /* 0xffffffff06067836 */ /* 0x000fe20000000000 */
[----:B------:R-:W-:Y:S01]  /*3fe0*/  UISETP.NE.AND UP1, UPT, UR36, 0x5, UPT ;  /* 0x000000052400788c */ /* 0x000fe2000bf25270 */
[----:B------:R-:W-:Y:S01]  /*3ff0*/  MOV R7, R4 ;  /* 0x0000000400077202 */ /* 0x000fe20000000f00 */
[----:B------:R-:W-:Y:S01]  /*4000*/  UISETP.NE.AND UP0, UPT, UR21, 0x5, UPT ;  /* 0x000000051500788c */ /* 0x000fe2000bf05270 */
[----:B-1----:R-:W-:Y:S01]  /*4010*/  IMAD.MOV.U32 R9, RZ, RZ, R5 ;  /* 0x000000ffff097224 */ /* 0x002fe200078e0005 */
[----:B------:R-:W-:Y:S02]  /*4020*/  USEL UR6, URZ, 0x1, UP1 ;  /* 0x000000013f067887 */ /* 0x000fe40008800000 */
[----:B------:R-:W-:-:S02]  /*4030*/  USEL UR21, UR21, URZ, UP0 ;  /* 0x0000003f15157287 */ /* 0x000fc40008000000 */
[----:B------:R-:W-:Y:S02]  /*4040*/  USEL UR36, UR36, URZ, UP1 ;  /* 0x0000003f24247287 */ /* 0x000fe40008800000 */
[----:B------:R-:W-:Y:S01]  /*4050*/  LOP3.LUT R16, R88, UR6, RZ, 0x3c, !PT ;  /* 0x0000000658107c12 */ /* 0x000fe2000f8e3cff */
[----:B------:R-:W-:Y:S09]  /*4060*/  @P2 BRA `(.L_x_36) ;  /* 0xffffffe400e02947 */ /* 0x000ff2000383ffff */
.L_x_25:
[----:B------:R-:W-:-:S04]  /*4070*/  ULOP3.LUT UR4, UR50, 0x1, URZ, 0xfc, !UPT ;  /* 0x0000000132047892 */ /* 0x000fc8000f8efc3f */
[----:B------:R-:W-:-:S06]  /*4080*/  UISETP.NE.AND UP0, UPT, UR4, 0x3, UPT ;  /* 0x000000030400788c */ /* 0x000fcc000bf05270 */
[----:B------:R-:W-:-:S13]  /*4090*/  PLOP3.LUT P2, PT, PT, PT, UP0, 0x80, 0x0 ;  /* 0x000000000000781c */ /* 0x000fda0003f4f008 */
[----:B------:R-:W-:Y:S05]  /*40a0*/  @!P2 BRA `(.L_x_37) ;  /* 0x000000000004a947 */ /* 0x000fea0003800000 */
[----:B------:R-:W-:Y:S01]  /*40b0*/  BPT.TRAP 0x1 ;  /* 0x000000040000795c */ /* 0x000fe20000300000 */
.L_x_37:
[----:B------:R-:W-:Y:S02]  /*40c0*/  UISETP.GT.U32.AND UP0, UPT, UR50, 0x1, UPT ;  /* 0x000000013200788c */ /* 0x000fe4000bf04070 */
[----:B------:R-:W-:-:S04]  /*40d0*/  ULEA UR4, UR38, UR49, 0x3 ;  /* 0x0000003126047291 */ /* 0x000fc8000f8e183f */
[----:B------:R-:W-:Y:S01]  /*40e0*/  UIADD3 UR4, UR4, 0x12460, URZ ;  /* 0x0001246004047890 */ /* 0x000fe2000fffe03f */
[----:B------:R-:W-:-:S03]  /*40f0*/  PLOP3.LUT P2, PT, PT, PT, UP0, 0x80, 0x0 ;  /* 0x000000000000781c */ /* 0x000fc60003f4f008 */
[----:B------:R-:W-:-:S09]  /*4100*/  UPRMT UR4, URZ, 0x654, UR4 ;  /* 0x000006543f047896 */ /* 0x000fd20008000004 */
[----:B------:R-:W-:Y:S01]  /*4110*/  SYNCS.ARRIVE.TRANS64.RED.A1T0 RZ, [UR4], RZ ;  /* 0x000000ffffff79a7 */ /* 0x000fe20008100404 */
[----:B------:R-:W-:Y:S05]  /*4120*/  @P2 BRA `(.L_x_38) ;  /* 0x0000000000042947 */ /* 0x000fea0003800000 */
[----:B------:R-:W-:Y:S01]  /*4130*/  BPT.TRAP 0x1 ;  /* 0x000000040000795c */ /* 0x000fe20000300000 */
.L_x_38:
[----:B------:R-:W-:Y:S05]  /*4140*/  @!P0 BRA `(.L_x_39) ;  /* 0x0000000000048947 */ /* 0x000fea0003800000 */
[----:B------:R-:W-:Y:S01]  /*4150*/  BPT.TRAP 0x1 ;  /* 0x000000040000795c */ /* 0x000fe20000300000 */
.L_x_39:
[----:B------:R-:W-:-:S04]  /*4160*/  ULEA UR21, UR21, UR49, 0x3 ;  /* 0x0000003115157291 */ /* 0x000fc8000f8e183f */
[----:B------:R-:W-:-:S04]  /*4170*/  UIADD3 UR21, UR21, 0x12428, URZ ;  /* 0x0001242815157890 */ /* 0x000fc8000fffe03f */
[----:B------:R-:W-:-:S09]  /*4180*/  UPRMT UR21, URZ, 0x654, UR21 ;  /* 0x000006543f157896 */ /* 0x000fd20008000015 */
[----:B------:R-:W-:Y:S01]  /*4190*/  SYNCS.ARRIVE.TRANS64.RED.A1T0 RZ, [UR21], RZ ;  /* 0x000000ffffff79a7 */ /* 0x000fe20008100415 */
[----:B------:R-:W-:Y:S05]  /*41a0*/  @P1 BRA `(.L_x_40) ;  /* 0x0000000000041947 */ /* 0x000fea0003800000 */
[----:B------:R-:W-:Y:S01]  /*41b0*/  BPT.TRAP 0x1 ;  /* 0x000000040000795c */ /* 0x000fe20000300000 */
.L_x_40:
[----:B------:R-:W1:Y:S01]  /*41c0*/  SHFL.BFLY PT, R7, R0, 0x1, 0x1f ;  /* 0x0c201f0000077f89 */ /* 0x000e6200000e0000 */
[----:B------:R-:W-:Y:S01]  /*41d0*/  BSSY B0, `(.L_x_41) ;  /* 0x0000023000007945 */ /* 0x000fe20003800000 */
[----:B------:R-:W-:Y:S01]  /*41e0*/  IMAD.MOV.U32 R9, RZ, RZ, 0x7f800000 ;  /* 0x7f800000ff097424 */ /* 0x000fe200078e00ff */
[----:B------:R-:W-:Y:S01]  /*41f0*/  MOV R10, 0x3f800000 ;  /* 0x3f800000000a7802 */ /* 0x000fe20000000f00 */
[----:B------:R-:W2:Y:S01]  /*4200*/  SHFL.BFLY PT, R6, R3, 0x1, 0x1f ;  /* 0x0c201f0003067f89 */ /* 0x000ea200000e0000 */
[----:B------:R-:W-:Y:S02]  /*4210*/  IMAD.MOV.U32 R11, RZ, RZ, 0x7f800000 ;  /* 0x7f800000ff0b7424 */ /* 0x000fe400078e00ff */
[----:B-1----:R-:W-:Y:S01]  /*4220*/  FADD R7, R7, R0 ;  /* 0x0000000007077221 */ /* 0x002fe20000000000 */
[----:B--2---:R-:W-:-:S04]  /*4230*/  FADD R15, R6, R3 ;  /* 0x00000003060f7221 */ /* 0x004fc80000000000 */
[----:B------:R-:W1:Y:S01]  /*4240*/  SHFL.BFLY PT, R8, R7, 0x2, 0x1f ;  /* 0x0c401f0007087f89 */ /* 0x000e6200000e0000 */
[----:B------:R-:W-:-:S03]  /*4250*/  IMAD.MOV.U32 R6, RZ, RZ, 0x3f800000 ;  /* 0x3f800000ff067424 */ /* 0x000fc600078e00ff */
[----:B------:R-:W2:Y:S01]  /*4260*/  SHFL.BFLY PT, R20, R15, 0x2, 0x1f ;  /* 0x0c401f000f147f89 */ /* 0x000ea200000e0000 */
[C---:B-1----:R-:W-:Y:S01]  /*4270*/  FSETP.NE.AND P0, PT, R7.reuse, -R8, PT ;  /* 0x800000080700720b */ /* 0x042fe20003f05000 */
[----:B------:R-:W-:Y:S01]  /*4280*/  FADD R3, R7, R8 ;  /* 0x0000000807037221 */ /* 0x000fe20000000000 */
[----:B--2---:R-:W-:-:S11]  /*4290*/  FADD R8, R15, R20 ;  /* 0x000000140f087221 */ /* 0x004fd60000000000 */
[----:B------:R-:W-:Y:S05]  /*42a0*/  @!P0 BRA `(.L_x_42) ;  /* 0x0000000000548947 */ /* 0x000fea0003800000 */
[----:B------:R-:W-:Y:S01]  /*42b0*/  IADD3 R0, R3, 0x1800000, RZ ;  /* 0x0180000003007810 */ /* 0x000fe20007ffe0ff */
[----:B------:R-:W-:Y:S03]  /*42c0*/  BSSY B1, `(.L_x_43) ;  /* 0x000000c000017945 */ /* 0x000fe60003800000 */
[----:B------:R-:W-:-:S04]  /*42d0*/  LOP3.LUT R0, R0, 0x7f800000, RZ, 0xc0, !PT ;  /* 0x7f80000000007812 */ /* 0x000fc800078ec0ff */
[----:B------:R-:W-:-:S13]  /*42e0*/  ISETP.GT.U32.AND P0, PT, R0, 0x1ffffff, PT ;  /* 0x01ffffff0000780c */ /* 0x000fda0003f04070 */
[----:B------:R-:W-:Y:S05]  /*42f0*/  @P0 BRA `(.L_x_44) ;  /* 0x0000000000100947 */ /* 0x000fea0003800000 */
[----:B------:R-:W-:-:S07]  /*4300*/  MOV R14, 0x4320 ;  /* 0x00004320000e7802 */ /* 0x000fce0000000f00 */
[----:B------:R-:W-:Y:S05]  /*4310*/  CALL.REL.NOINC `($__internal_0_$__cuda_sm20_rcp_rn_f32_slowpath) ;  /* 0x00000030004c7944 */ /* 0x000fea0003c00000 */
[----:B------:R-:W-:Y:S01]  /*4320*/  IMAD.MOV.U32 R6, RZ, RZ, R0 ;  /* 0x000000ffff067224 */ /* 0x000fe200078e0000 */
[----:B------:R-:W-:Y:S06]  /*4330*/  BRA `(.L_x_45) ;  /* 0x0000000000107947 */ /* 0x000fec0003800000 */
.L_x_44:
[----:B------:R-:W1:Y:S02]  /*4340*/  MUFU.RCP R6, R3 ;  /* 0x0000000300067308 */ /* 0x000e640000001000 */
[----:B-1----:R-:W-:-:S04]  /*4350*/  FFMA R0, R3, R6, -1 ;  /* 0xbf80000003007423 */ /* 0x002fc80000000006 */
[----:B------:R-:W-:-:S04]  /*4360*/  FADD.FTZ R7, -R0, -RZ ;  /* 0x800000ff00077221 */ /* 0x000fc80000010100 */
[----:B------:R-:W-:-:S07]  /*4370*/  FFMA R6, R6, R7, R6 ;  /* 0x0000000706067223 */ /* 0x000fce0000000006 */
.L_x_45:
[----:B------:R-:W-:Y:S05]  /*4380*/  BSYNC B1 ;  /* 0x0000000000017941 */ /* 0x000fea0003800000 */
.L_x_43:
[----:B------:R-:W-:Y:S01]  /*4390*/  FSETP.GEU.AND P0, PT, |R3|, 1.175494350822287508e-38, PT ;  /* 0x008000000300780b */ /* 0x000fe20003f0e200 */
[----:B------:R-:W-:-:S12]  /*43a0*/  ULDC UR4, c[0x0][0x600] ;  /* 0x0001800000047ab9 */ /* 0x000fd80000000800 */
[----:B------:R-:W-:-:S04]  /*43b0*/  @!P0 FMUL R3, R3, 16777216 ;  /* 0x4b80000003038820 */ /* 0x000fc80000400000 */
[----:B------:R-:W1:Y:S02]  /*43c0*/  MUFU.LG2 R0, R3 ;  /* 0x0000000300007308 */ /* 0x000e640000000c00 */
[----:B-1----:R-:W-:-:S04]  /*43d0*/  @!P0 FADD R0, R0, -24 ;  /* 0xc1c0000000008421 */ /* 0x002fc80000000000 */
[----:B------:R-:W-:-:S04]  /*43e0*/  FMUL R11, R0, 0.69314718246459960938 ;  /* 0x3f317218000b7820 */ /* 0x000fc80000400000 */
[----:B------:R-:W-:-:S07]  /*43f0*/  FFMA R11, R4, UR4, R11 ;  /* 0x00000004040b7c23 */ /* 0x000fce000800000b */
.L_x_42:
[----:B------:R-:W-:Y:S05]  /*4400*/  BSYNC B0 ;  /* 0x0000000000007941 */ /* 0x000fea0003800000 */
.L_x_41:
[----:B------:R-:W-:Y:S01]  /*4410*/  FSETP.NE.AND P0, PT, R15, -R20, PT ;  /* 0x800000140f00720b */ /* 0x000fe20003f05000 */
[----:B------:R-:W-:Y:S01]  /*4420*/  ULDC UR4, c[0x0][0x608] ;  /* 0x0001820000047ab9 */ /* 0x000fe20000000800 */
[----:B------:R-:W-:Y:S01]  /*4430*/  BSSY B0, `(.L_x_46) ;  /* 0x0000029000007945 */ /* 0x000fe20003800000 */
[----:B------:R-:W-:-:S04]  /*4440*/  FMUL R6, R6, UR4 ;  /* 0x0000000406067c20 */ /* 0x000fc80008400000 */
        /* <DEDUP_REMOVED lines=16> */
[----:B------:R-:W-:Y:S06]  /*4550*/  @!P0 BRA `(.L_x_47) ;  /* 0x0000000000588947 */ /* 0x000fec0003800000 */
[----:B------:R-:W-:Y:S01]  /*4560*/  VIADD R0, R8, 0x1800000 ;  /* 0x0180000008007836 */ /* 0x000fe20000000000 */
[----:B------:R-:W-:Y:S04]  /*4570*/  BSSY B1, `(.L_x_48) ;  /* 0x000000d000017945 */ /* 0x000fe80003800000 */
[----:B------:R-:W-:-:S04]  /*4580*/  LOP3.LUT R0, R0, 0x7f800000, RZ, 0xc0, !PT ;  /* 0x7f80000000007812 */ /* 0x000fc800078ec0ff */
[----:B------:R-:W-:-:S13]  /*4590*/  ISETP.GT.U32.AND P0, PT, R0, 0x1ffffff, PT ;  /* 0x01ffffff0000780c */ /* 0x000fda0003f04070 */
[----:B------:R-:W-:Y:S05]  /*45a0*/  @P0 BRA `(.L_x_49) ;  /* 0x0000000000140947 */ /* 0x000fea0003800000 */
[----:B------:R-:W-:Y:S02]  /*45b0*/  MOV R3, R8 ;  /* 0x0000000800037202 */ /* 0x000fe40000000f00 */
[----:B------:R-:W-:-:S07]  /*45c0*/  MOV R14, 0x45e0 ;  /* 0x000045e0000e7802 */ /* 0x000fce0000000f00 */
[----:B------:R-:W-:Y:S05]  /*45d0*/  CALL.REL.NOINC `($__internal_0_$__cuda_sm20_rcp_rn_f32_slowpath) ;  /* 0x0000002c009c7944 */ /* 0x000fea0003c00000 */
[----:B------:R-:W-:Y:S01]  /*45e0*/  IMAD.MOV.U32 R10, RZ, RZ, R0 ;  /* 0x000000ffff0a7224 */ /* 0x000fe200078e0000 */
[----:B------:R-:W-:Y:S06]  /*45f0*/  BRA `(.L_x_50) ;  /* 0x0000000000107947 */ /* 0x000fec0003800000 */
.L_x_49:
[----:B------:R-:W1:Y:S02]  /*4600*/  MUFU.RCP R3, R8 ;  /* 0x0000000800037308 */ /* 0x000e640000001000 */
[----:B-1----:R-:W-:-:S04]  /*4610*/  FFMA R0, R8, R3, -1 ;  /* 0xbf80000008007423 */ /* 0x002fc80000000003 */
[----:B------:R-:W-:-:S04]  /*4620*/  FADD.FTZ R0, -R0, -RZ ;  /* 0x800000ff00007221 */ /* 0x000fc80000010100 */
[----:B------:R-:W-:-:S07]  /*4630*/  FFMA R10, R3, R0, R3 ;  /* 0x00000000030a7223 */ /* 0x000fce0000000003 */
.L_x_50:
[----:B------:R-:W-:Y:S05]  /*4640*/  BSYNC B1 ;  /* 0x0000000000017941 */ /* 0x000fea0003800000 */
.L_x_48:
[----:B------:R-:W-:Y:S01]  /*4650*/  FSETP.GEU.AND P0, PT, |R8|, 1.175494350822287508e-38, PT ;  /* 0x008000000800780b */ /* 0x000fe20003f0e200 */
[----:B------:R-:W-:-:S12]  /*4660*/  ULDC UR4, c[0x0][0x600] ;  /* 0x0001800000047ab9 */ /* 0x000fd80000000800 */
[----:B------:R-:W-:-:S04]  /*4670*/  @!P0 FMUL R8, R8, 16777216 ;  /* 0x4b80000008088820 */ /* 0x000fc80000400000 */
[----:B------:R-:W1:Y:S02]  /*4680*/  MUFU.LG2 R0, R8 ;  /* 0x0000000800007308 */ /* 0x000e640000000c00 */
[----:B-1----:R-:W-:-:S04]  /*4690*/  @!P0 FADD R0, R0, -24 ;  /* 0xc1c0000000008421 */ /* 0x002fc80000000000 */
[----:B------:R-:W-:-:S04]  /*46a0*/  FMUL R0, R0, 0.69314718246459960938 ;  /* 0x3f31721800007820 */ /* 0x000fc80000400000 */
[----:B------:R-:W-:-:S07]  /*46b0*/  FFMA R9, R5, UR4, R0 ;  /* 0x0000000405097c23 */ /* 0x000fce0008000000 */
.L_x_47:
[----:B------:R-:W-:Y:S05]  /*46c0*/  BSYNC B0 ;  /* 0x0000000000007941 */ /* 0x000fea0003800000 */
.L_x_46:
[----:B------:R-:W-:Y:S01]  /*46d0*/  SHF.L.U32 R0, R23, 0x1f, RZ ;  /* 0x0000001f17007819 */ /* 0x000fe200000006ff */
[----:B------:R-:W-:Y:S01]  /*46e0*/  UISETP.NE.AND UP0, UPT, UR52, 0x1, UPT ;  /* 0x000000013400788c */ /* 0x000fe2000bf05270 */
[----:B------:R-:W-:Y:S01]  /*46f0*/  LOP3.LUT P0, RZ, R2, 0x3, RZ, 0xc0, !PT ;  /* 0x0000000302ff7812 */ /* 0x000fe2000780c0ff */
[----:B------:R-:W-:Y:S01]  /*4700*/  UISETP.NE.AND UP1, UPT, UR52, 0x2, UPT ;  /* 0x000000023400788c */ /* 0x000fe2000bf25270 */
[----:B------:R-:W1:Y:S01]  /*4710*/  SYNCS.PHASECHK.TRANS64.TRYWAIT P1, [UR20+0x8], R0 ;  /* 0x00000800ff0075a7 */ /* 0x000e620008020154 */
[----:B------:R-:W-:Y:S01]  /*4720*/  ULDC UR4, c[0x0][0x608] ;  /* 0x0001820000047ab9 */ /* 0x000fe20000000800 */
[----:B------:R-:W-:Y:S01]  /*4730*/  USHF.L.U32 UR42, UR42, 0x6, URZ ;  /* 0x000000062a2a7899 */ /* 0x000fe2000800063f */
[----:B------:R-:W-:-:S05]  /*4740*/  FMUL R10, R10, UR4 ;  /* 0x000000040a0a7c20 */ /* 0x000fca0008400000 */
[----:B------:R-:W-:Y:S02]  /*4750*/  @!UP0 ULOP3.LUT UP2, URZ, UR38, 0x2, URZ, 0xc0, !UPT ;  /* 0x00000002263f8892 */ /* 0x000fe4000f84c03f */
[----:B------:R-:W-:Y:S02]  /*4760*/  @!UP0 ULOP3.LUT UR38, UR38, 0x1, URZ, 0xc0, !UPT ;  /* 0x0000000126268892 */ /* 0x000fe4000f8ec03f */
[----:B------:R-:W-:Y:S02]  /*4770*/  @!UP0 USEL UR5, URZ, 0x1, UP2 ;  /* 0x000000013f058887 */ /* 0x000fe40009000000 */
[----:B------:R-:W-:Y:S02]  /*4780*/  @!UP1 UIADD3 UR6, UR38, 0x1, URZ ;  /* 0x0000000126069890 */ /* 0x000fe4000fffe03f */
[----:B------:R-:W-:Y:S02]  /*4790*/  @!UP0 ULOP3.LUT UR37, UR37, UR5, URZ, 0x3c, !UPT ;  /* 0x0000000525258292 */ /* 0x000fe4000f8e3c3f */
[----:B------:R-:W-:-:S02]  /*47a0*/  @!UP1 UISETP.GT.U32.AND UP2, UPT, UR6, 0x1, UPT ;  /* 0x000000010600988c */ /* 0x000fc4000bf44070 */
[----:B------:R-:W-:Y:S02]  /*47b0*/  @!UP1 ULOP3.LUT UR38, UR38, 0x1, URZ, 0xc, !UPT ;  /* 0x0000000126269892 */ /* 0x000fe4000f8e0c3f */
[----:B------:R-:W-:-:S04]  /*47c0*/  @!UP1 USEL UR5, URZ, 0x1, !UP2 ;  /* 0x000000013f059887 */ /* 0x000fc8000d000000 */
[----:B------:R-:W-:Y:S01]  /*47d0*/  @!UP1 ULOP3.LUT UR37, UR37, UR5, URZ, 0x3c, !UPT ;  /* 0x0000000525259292 */ /* 0x000fe2000f8e3c3f */
[----:B-1----:R-:W-:Y:S11]  /*47e0*/  @!P1 BRA `(.L_x_51) ;  /* 0x0000002800209947 */ /* 0x002ff60003800000 */
.L_x_114:
[----:B------:R-:W-:Y:S04]  /*47f0*/  BSSY B0, `(.L_x_52) ;  /* 0x000001a000007945 */ /* 0x000fe80003800000 */
[----:B------:R-:W-:Y:S05]  /*4800*/  @P0 BRA `(.L_x_53) ;  /* 0x0000000000600947 */ /* 0x000fea0003800000 */
[----:B------:R-:W2:Y:S01]  /*4810*/  LDC R4, c[0x0][0xa10] ;  /* 0x00028400ff047b82 */ /* 0x000ea20000000800 */
[----:B-1----:R-:W-:Y:S01]  /*4820*/  LOP3.LUT R0, R2, 0x60, RZ, 0xc0, !PT ;  /* 0x0000006002007812 */ /* 0x002fe200078ec0ff */
[----:B------:R-:W-:Y:S01]  /*4830*/  IMAD R5, RZ, RZ, -UR39 ;  /* 0x80000027ff057e24 */ /* 0x000fe2000f8e02ff */
[----:B------:R-:W-:Y:S01]  /*4840*/  SHF.R.U32.HI R3, RZ, 0x2, R2 ;  /* 0x00000002ff037819 */ /* 0x000fe20000011602 */
[----:B------:R-:W-:Y:S01]  /*4850*/  ULDC UR4, c[0x0][0x288] ;  /* 0x0000a20000047ab9 */ /* 0x000fe20000000800 */
[----:B------:R-:W-:Y:S02]  /*4860*/  SHF.R.U32.HI R0, RZ, 0x5, R0 ;  /* 0x00000005ff007819 */ /* 0x000fe40000011600 */
[----:B------:R-:W-:Y:S01]  /*4870*/  LOP3.LUT R3, R3, 0x7, RZ, 0xc0, !PT ;  /* 0x0000000703037812 */ /* 0x000fe200078ec0ff */
[----:B------:R-:W1:Y:S01]  /*4880*/  LDC.64 R6, c[0x0][0x688] ;  /* 0x0001a200ff067b82 */ /* 0x000e620000000a00 */
[----:B------:R-:W-:-:S04]  /*4890*/  SHF.L.U32 R0, R0, 0x4, RZ ;  /* 0x0000000400007819 */ /* 0x000fc800000006ff */
[----:B------:R-:W-:Y:S01]  /*48a0*/  LOP3.LUT R3, R0, 0xfffffff0, R3, 0xe2, !PT ;  /* 0xfffffff000037812 */ /* 0x000fe200078ee203 */
[----:B--2---:R-:W-:-:S04]  /*48b0*/  IMAD R5, R4, R5, UR45 ;  /* 0x0000002d04057e24 */ /* 0x004fc8000f8e0205 */
[----:B-1----:R-:W-:Y:S02]  /*48c0*/  IMAD R0, R5, R6, UR42 ;  /* 0x0000002a05007e24 */ /* 0x002fe4000f8e0206 */
[----:B------:R-:W-:Y:S02]  /*48d0*/  VIADD R5, R3, UR42 ;  /* 0x0000002a03057c36 */ /* 0x000fe40008000000 */
[----:B------:R-:W-:Y:S02]  /*48e0*/  IMAD R0, R7, UR44, R0 ;  /* 0x0000002c07007c24 */ /* 0x000fe4000f8e0200 */
[C---:B------:R-:W-:Y:S01]  /*48f0*/  VIADD R4, R5.reuse, 0x8 ;  /* 0x0000000805047836 */ /* 0x040fe20000000000 */
[----:B------:R-:W-:Y:S02]  /*4900*/  ISETP.GE.U32.AND P0, PT, R5, UR4, PT ;  /* 0x0000000405007c0c */ /* 0x000fe4000bf06070 */
[----:B------:R-:W-:Y:S02]  /*4910*/  IADD3 R3, P2, R3, R0, RZ ;  /* 0x0000000003037210 */ /* 0x000fe40007f5e0ff */
[----:B------:R-:W-:Y:S01]  /*4920*/  ISETP.GE.U32.AND P1, PT, R4, UR4, PT ;  /* 0x0000000404007c0c */ /* 0x000fe2000bf26070 */
[----:B------:R-:W-:Y:S01]  /*4930*/  ULDC.64 UR4, c[0x0][0x680] ;  /* 0x0001a00000047ab9 */ /* 0x000fe20000000a00 */
[----:B------:R-:W-:-:S02]  /*4940*/  LEA.HI.X.SX32 R0, R0, RZ, 0x1, P2 ;  /* 0x000000ff00007211 */ /* 0x000fc400010f0eff */
[----:B------:R-:W-:-:S04]  /*4950*/  LEA R4, P2, R3, UR4, 0x2 ;  /* 0x0000000403047c11 */ /* 0x000fc8000f8410ff */
[----:B------:R-:W-:-:S05]  /*4960*/  LEA.HI.X R5, R3, UR5, R0, 0x2, P2 ;  /* 0x0000000503057c11 */ /* 0x000fca00090f1400 */
[----:B------:R2:W-:Y:S04]  /*4970*/  @!P0 STG.E desc[UR56][R4.64], R11 ;  /* 0x0000000b04008986 */ /* 0x0005e8000c101938 */
[----:B------:R2:W-:Y:S02]  /*4980*/  @!P1 STG.E desc[UR56][R4.64+0x20], R9 ;  /* 0x0000200904009986 */ /* 0x0005e4000c101938 */
.L_x_53:
[----:B------:R-:W-:Y:S05]  /*4990*/  BSYNC B0 ;  /* 0x0000000000007941 */ /* 0x000fea0003800000 */
.L_x_52:
[----:B------:R-:W-:Y:S01]  /*49a0*/  ULDC.64 UR4, c[0x0][0x730] ;  /* 0x0001cc0000047ab9 */ /* 0x000fe20000000a00 */
[-C--:B------:R-:W-:Y:S01]  /*49b0*/  FMUL R58, R58, R10.reuse ;  /* 0x0000000a3a3a7220 */ /* 0x080fe20000400000 */
[----:B------:R-:W-:Y:S01]  /*49c0*/  ISETP.NE.U32.AND P0, PT, RZ, UR4, PT ;  /* 0x00000004ff007c0c */ /* 0x000fe2000bf05070 */
[-C--:B------:R-:W-:Y:S01]  /*49d0*/  FMUL R59, R59, R10.reuse ;  /* 0x0000000a3b3b7220 */ /* 0x080fe20000400000 */
[-C--:B------:R-:W-:Y:S01]  /*49e0*/  FMUL R62, R62, R10.reuse ;  /* 0x0000000a3e3e7220 */ /* 0x080fe20000400000 */
[-C--:B------:R-:W-:Y:S01]  /*49f0*/  FMUL R63, R63, R10.reuse ;  /* 0x0000000a3f3f7220 */ /* 0x080fe20000400000 */
[----:B------:R-:W-:Y:S01]  /*4a00*/  ISETP.NE.AND.EX P0, PT, RZ, UR5, PT, P0 ;  /* 0x00000005ff007c0c */ /* 0x000fe2000bf05300 */
        /* <DEDUP_REMOVED lines=12> */
[----:B------:R-:W-:Y:S06]  /*4ad0*/  @P0 BRA `(.L_x_54) ;  /* 0x0000000000240947 */ /* 0x000fec0003800000 */
[----:B------:R-:W-:Y:S02]  /*4ae0*/  ULDC.64 UR4, c[0x0][0x728] ;  /* 0x0001ca0000047ab9 */ /* 0x000fe40000000a00 */
[----:B------:R-:W-:-:S04]  /*4af0*/  ISETP.NE.U32.AND P0, PT, RZ, UR4, PT ;  /* 0x00000004ff007c0c */ /* 0x000fc8000bf05070 */
[----:B------:R-:W-:-:S13]  /*4b00*/  ISETP.NE.AND.EX P0, PT, RZ, UR5, PT, P0 ;  /* 0x00000005ff007c0c */ /* 0x000fda000bf05300 */
[----:B------:R-:W-:Y:S05]  /*4b10*/  @!P0 BRA `(.L_x_55) ;  /* 0x00000000000c8947 */ /* 0x000fea0003800000 */
[----:B------:R-:W3:Y:S02]  /*4b20*/  LDC.64 R18, c[0x0][0x728] ;  /* 0x0001ca00ff127b82 */ /* 0x000ee40000000a00 */
[----:B---3--:R3:W5:Y:S01]  /*4b30*/  LDG.E R18, desc[UR56][R18.64] ;  /* 0x0000003812127981 */ /* 0x008762000c1e1900 */
[----:B------:R-:W-:Y:S05]  /*4b40*/  BRA `(.L_x_54) ;  /* 0x0000000000087947 */ /* 0x000fea0003800000 */
.L_x_55:
[----:B------:R-:W-:Y:S02]  /*4b50*/  ULDC UR4, c[0x0][0x720] ;  /* 0x0001c80000047ab9 */ /* 0x000fe40000000800 */
[----:B------:R-:W-:-:S07]  /*4b60*/  MOV R18, UR4 ;  /* 0x0000000400127c02 */ /* 0x000fce0008000f00 */
.L_x_54:
[----:B-1----:R-:W-:-:S04]  /*4b70*/  MOV R0, RZ ;  /* 0x000000ff00007202 */ /* 0x002fc80000000f00 */
[----:B------:R-:W-:-:S13]  /*4b80*/  LOP3.LUT P0, RZ, R0, 0x1bf, RZ, 0xc0, !PT ;  /* 0x000001bf00ff7812 */ /* 0x000fda000780c0ff */
[----:B------:R-:W-:Y:S05]  /*4b90*/  @!P0 BRA `(.L_x_56) ;  /* 0x0000000000408947 */ /* 0x000fea0003800000 */
[----:B------:R-:W-:Y:S01]  /*4ba0*/  MOV R0, 0x0 ;  /* 0x0000000000007802 */ /* 0x000fe20000000f00 */
[----:B------:R-:W-:Y:S01]  /*4bb0*/  ULDC.64 UR4, c[0x4][0x68] ;  /* 0x01001a0000047ab9 */ /* 0x000fe20000000a00 */
[----:B------:R-:W-:Y:S01]  /*4bc0*/  ULDC.64 UR6, c[0x4][0x8] ;  /* 0x0100020000067ab9 */ /* 0x000fe20000000a00 */
[----:B--2---:R-:W-:Y:S01]  /*4bd0*/  IMAD.U32 R4, RZ, RZ, UR4 ;  /* 0x00000004ff047e24 */ /* 0x004fe2000f8e00ff */
[----:B------:R1:W2:Y:S01]  /*4be0*/  LDC.64 R14, c[0x4][R0] ;  /* 0x01000000000e7b82 */ /* 0x0002a20000000a00 */
[----:B------:R-:W-:Y:S01]  /*4bf0*/  IMAD.U32 R5, RZ, RZ, UR5 ;  /* 0x00000005ff057e24 */ /* 0x000fe2000f8e00ff */
[----:B------:R-:W-:Y:S01]  /*4c00*/  ULDC.64 UR4, c[0x4][0x70] ;  /* 0x01001c0000047ab9 */ /* 0x000fe20000000a00 */
[----:B------:R-:W-:Y:S01]  /*4c10*/  IMAD.U32 R10, RZ, RZ, UR6 ;  /* 0x00000006ff0a7e24 */ /* 0x000fe2000f8e00ff */
[----:B------:R-:W-:Y:S01]  /*4c20*/  MOV R6, UR4 ;  /* 0x0000000400067c02 */ /* 0x000fe20008000f00 */
[----:B------:R-:W-:Y:S01]  /*4c30*/  IMAD.U32 R7, RZ, RZ, UR5 ;  /* 0x00000005ff077e24 */ /* 0x000fe2000f8e00ff */
[----:B------:R-:W-:Y:S01]  /*4c40*/  MOV R11, UR7 ;  /* 0x00000007000b7c02 */ /* 0x000fe20008000f00 */
[----:B------:R-:W-:Y:S01]  /*4c50*/  IMAD.MOV.U32 R8, RZ, RZ, 0x70 ;  /* 0x00000070ff087424 */ /* 0x000fe200078e00ff */
[----:B------:R-:W-:Y:S01]  /*4c60*/  MOV R13, RZ ;  /* 0x000000ff000d7202 */ /* 0x000fe20000000f00 */
[----:B-1----:R-:W-:-:S07]  /*4c70*/  IMAD.MOV.U32 R12, RZ, RZ, 0x1 ;  /* 0x00000001ff0c7424 */ /* 0x002fce00078e00ff */
[----:B------:R-:W-:-:S07]  /*4c80*/  LEPC R20, `(.L_x_56) ;  /* 0x000000001014794e */ /* 0x000fce0000000000 */
[----:B--23-5:R-:W-:Y:S05]  /*4c90*/  CALL.ABS.NOINC R14 ;  /* 0x000000000e007343 */ /* 0x02cfea0003c00000 */
.L_x_56:
[----:B---3--:R-:W-:Y:S02]  /*4ca0*/  IMAD.U32 R19, RZ, RZ, UR49 ;  /* 0x00000031ff137e24 */ /* 0x008fe4000f8e00ff */
[----:B------:R-:W-:-:S04]  /*4cb0*/  IMAD.U32 R0, RZ, RZ, UR52 ;  /* 0x00000034ff007e24 */ /* 0x000fc8000f8e00ff */
[----:B------:R-:W-:-:S05]  /*4cc0*/  IMAD R19, R0, 0x2200, R19 ;  /* 0x0000220000137824 */ /* 0x000fca00078e0213 */
[----:B------:R-:W-:-:S04]  /*4cd0*/  IADD3 R22, R19, 0xbe00, RZ ;  /* 0x0000be0013167810 */ /* 0x000fc80007ffe0ff */
        /* <DEDUP_REMOVED lines=17> */
[----:B--2--5:R-:W-:Y:S05]  /*4df0*/  CALL.ABS.NOINC R14 ;  /* 0x000000000e007343 */ /* 0x024fea0003c00000 */
.L_x_57:
[C---:B------:R-:W-:Y:S01]  /*4e00*/  IMAD.SHL.U32 R0, R2.reuse, 0x10, RZ ;  /* 0x0000001002007824 */ /* 0x040fe200078e00ff */
[----:B------:R-:W-:Y:S01]  /*4e10*/  ULDC.64 UR4, c[0x0][0x730] ;  /* 0x0001cc0000047ab9 */ /* 0x000fe20000000a00 */
[----:B------:R-:W-:Y:S01]  /*4e20*/  IMAD.SHL.U32 R3, R2, 0x20, RZ ;  /* 0x0000002002037824 */ /* 0x000fe200078e00ff */
[----:B--2---:R-:W-:Y:S02]  /*4e30*/  SHF.R.U32.HI R5, RZ, 0x1, R2 ;  /* 0x00000001ff057819 */ /* 0x004fe40000011602 */
[----:B------:R-:W-:Y:S02]  /*4e40*/  LOP3.LUT R0, R0, 0x600, RZ, 0xc0, !PT ;  /* 0x0000060000007812 */ /* 0x000fe400078ec0ff */
[----:B------:R-:W-:Y:S02]  /*4e50*/  LOP3.LUT R4, R3, 0xc0, RZ, 0xc0, !PT ;  /* 0x000000c003047812 */ /* 0x000fe400078ec0ff */
[--C-:B------:R-:W-:Y:S02]  /*4e60*/  LOP3.LUT R0, R0, 0x20, R3.reuse, 0xf8, !PT ;  /* 0x0000002000007812 */ /* 0x100fe400078ef803 */
[----:B------:R-:W-:Y:S01]  /*4e70*/  ISETP.NE.U32.AND P0, PT, RZ, UR4, PT ;  /* 0x00000004ff007c0c */ /* 0x000fe2000bf05070 */
[----:B------:R-:W-:Y:S01]  /*4e80*/  ULDC UR4, c[0x0][0x720] ;  /* 0x0001c80000047ab9 */ /* 0x000fe20000000800 */
[----:B------:R-:W-:-:S02]  /*4e90*/  LOP3.LUT R3, R0, 0x100, R3, 0xf8, !PT ;  /* 0x0000010000037812 */ /* 0x000fc400078ef803 */
[----:B------:R-:W-:Y:S02]  /*4ea0*/  LOP3.LUT R0, R2, 0x7f, RZ, 0xc0, !PT ;  /* 0x0000007f02007812 */ /* 0x000fe400078ec0ff */
[----:B------:R-:W-:Y:S02]  /*4eb0*/  LOP3.LUT R4, R4, 0x8, R5, 0xf8, !PT ;  /* 0x0000000804047812 */ /* 0x000fe400078ef805 */
[----:B------:R-:W-:Y:S01]  /*4ec0*/  SHF.L.U32 R5, R2, 0x2, RZ ;  /* 0x0000000202057819 */ /* 0x000fe200000006ff */
[----:B------:R-:W-:Y:S01]  /*4ed0*/  VIADD R0, R0, 0x1f ;  /* 0x0000001f00007836 */ /* 0x000fe20000000000 */
[----:B------:R-:W-:Y:S02]  /*4ee0*/  ISETP.NE.AND.EX P0, PT, RZ, UR5, PT, P0 ;  /* 0x00000005ff007c0c */ /* 0x000fe4000bf05300 */
[----:B------:R-:W-:Y:S02]  /*4ef0*/  LOP3.LUT R4, R4, 0x18, R5, 0x78, !PT ;  /* 0x0000001804047812 */ /* 0x000fe400078e7805 */
[----:B-----5:R-:W-:-:S02]  /*4f00*/  FSEL R41, R18, UR4, !P0 ;  /* 0x0000000412297c08 */ /* 0x020fc4000c000000 */
[----:B------:R-:W-:Y:S02]  /*4f10*/  ISETP.GT.U32.AND P1, PT, R0, 0x3e, PT ;  /* 0x0000003e0000780c */ /* 0x000fe40003f24070 */
[----:B------:R-:W-:Y:S01]  /*4f20*/  LOP3.LUT R24, R3, R4, RZ, 0xfc, !PT ;  /* 0x0000000403187212 */ /* 0x000fe200078efcff */
[-C--:B------:R-:W-:Y:S01]  /*4f30*/  FMUL R0, R56, R41.reuse ;  /* 0x0000002938007220 */ /* 0x080fe20000400000 */
[-C--:B------:R-:W-:Y:S01]  /*4f40*/  FMUL R3, R57, R41.reuse ;  /* 0x0000002939037220 */ /* 0x080fe20000400000 */
[-C--:B------:R-:W-:Y:S01]  /*4f50*/  FMUL R4, R58, R41.reuse ;  /* 0x000000293a047220 */ /* 0x080fe20000400000 */
[-C--:B------:R-:W-:Y:S01]  /*4f60*/  FMUL R5, R59, R41.reuse ;  /* 0x000000293b057220 */ /* 0x080fe20000400000 */
[-C--:B------:R-:W-:Y:S01]  /*4f70*/  FMUL R6, R60, R41.reuse ;  /* 0x000000293c067220 */ /* 0x080fe20000400000 */
[-C--:B------:R-:W-:Y:S01]  /*4f80*/  FMUL R7, R61, R41.reuse ;  /* 0x000000293d077220 */ /* 0x080fe20000400000 */
        /* <DEDUP_REMOVED lines=11> */
[----:B------:R-:W-:Y:S01]  /*5040*/  IMAD.MOV.U32 R3, RZ, RZ, 0x20 ;  /* 0x00000020ff037424 */ /* 0x000fe200078e00ff */
[----:B------:R-:W-:Y:S01]  /*5050*/  LOP3.LUT P0, RZ, R2, 0x4, RZ, 0xc0, !PT ;  /* 0x0000000402ff7812 */ /* 0x000fe2000780c0ff */
[-C--:B------:R-:W-:Y:S01]  /*5060*/  FMUL R25, R25, R41.reuse ;  /* 0x0000002919197220 */ /* 0x080fe20000400000 */
[----:B------:R-:W-:Y:S01]  /*5070*/  F2FP.BF16.F32.PACK_AB R45, R5, R4 ;  /* 0x00000004052d723e */ /* 0x000fe200000010ff */
[-C--:B------:R-:W-:Y:S01]  /*5080*/  FMUL R26, R26, R41.reuse ;  /* 0x000000291a1a7220 */ /* 0x080fe20000400000 */
[----:B------:R-:W-:Y:S01]  /*5090*/  F2FP.BF16.F32.PACK_AB R46, R7, R6 ;  /* 0x00000006072e723e */ /* 0x000fe200000010ff */
[-C--:B------:R-:W-:Y:S01]  /*50a0*/  FMUL R27, R27, R41.reuse ;  /* 0x000000291b1b7220 */ /* 0x080fe20000400000 */
[----:B------:R-:W-:Y:S01]  /*50b0*/  LEA R22, R24, R22, 0x1 ;  /* 0x0000001618167211 */ /* 0x000fe200078e08ff */
        /* <DEDUP_REMOVED lines=13> */
[----:B------:R-:W-:Y:S01]  /*5190*/  F2FP.BF16.F32.PACK_AB R47, R9, R8 ;  /* 0x00000008092f723e */ /* 0x000fe200000010ff */
[----:B------:R-:W-:Y:S01]  /*51a0*/  IMAD R24, R24, 0x2, R19 ;  /* 0x0000000218187824 */ /* 0x000fe200078e0213 */
[----:B------:R-:W-:-:S02]  /*51b0*/  F2FP.BF16.F32.PACK_AB R4, R11, R10 ;  /* 0x0000000a0b04723e */ /* 0x000fc400000010ff */
[----:B------:R-:W-:Y:S02]  /*51c0*/  F2FP.BF16.F32.PACK_AB R5, R13, R12 ;  /* 0x0000000c0d05723e */ /* 0x000fe400000010ff */
[----:B------:R-:W-:Y:S02]  /*51d0*/  F2FP.BF16.F32.PACK_AB R6, R15, R14 ;  /* 0x0000000e0f06723e */ /* 0x000fe400000010ff */
[----:B------:R-:W-:Y:S02]  /*51e0*/  F2FP.BF16.F32.PACK_AB R7, R21, R20 ;  /* 0x000000141507723e */ /* 0x000fe400000010ff */
[----:B------:R-:W-:Y:S01]  /*51f0*/  SEL R3, R3, 0xffffffe0, !P0 ;  /* 0xffffffe003037807 */ /* 0x000fe20004000000 */
[----:B------:R-:W-:Y:S06]  /*5200*/  @P1 BRA `(.L_x_58) ;  /* 0x0000000000041947 */ /* 0x000fec0003800000 */
[----:B------:R-:W-:-:S04]  /*5210*/  DEPBAR.LE SB0, 0x1 ;  /* 0x000080400000791a */ /* 0x000fc80000000000 */
.L_x_58:
[----:B------:R-:W-:Y:S05]  /*5220*/  WARPSYNC.ALL ;  /* 0x0000000000007948 */ /* 0x000fea0003800000 */
[----:B------:R-:W-:Y:S01]  /*5230*/  BAR.SYNC.DEFER_BLOCKING 0x1, 0x80 ;  /* 0x0042000000007b1d */ /* 0x000fe20000010000 */
[----:B------:R-:W-:Y:S01]  /*5240*/  IMAD.IADD R0, R22, 0x1, R3 ;  /* 0x0000000116007824 */ /* 0x000fe200078e0203 */
[----:B------:R-:W-:Y:S02]  /*5250*/  F2FP.BF16.F32.PACK_AB R8, R25, R26 ;  /* 0x0000001a1908723e */ /* 0x000fe400000010ff */
[----:B------:R-:W-:Y:S02]  /*5260*/  F2FP.BF16.F32.PACK_AB R9, R27, R28 ;  /* 0x0000001c1b09723e */ /* 0x000fe400000010ff */
[----:B------:R-:W-:Y:S01]  /*5270*/  BSSY B0, `(.L_x_59) ;  /* 0x000001d000007945 */ /* 0x000fe20003800000 */
[----:B------:R-:W-:-:S02]  /*5280*/  F2FP.BF16.F32.PACK_AB R10, R29, R30 ;  /* 0x0000001e1d0a723e */ /* 0x000fc400000010ff */
[----:B------:R-:W-:Y:S02]  /*5290*/  F2FP.BF16.F32.PACK_AB R11, R31, R32 ;  /* 0x000000201f0b723e */ /* 0x000fe400000010ff */
[----:B------:R-:W-:Y:S02]  /*52a0*/  F2FP.BF16.F32.PACK_AB R12, R33, R34 ;  /* 0x00000022210c723e */ /* 0x000fe400000010ff */
[----:B------:R-:W-:Y:S02]  /*52b0*/  F2FP.BF16.F32.PACK_AB R13, R35, R36 ;  /* 0x00000024230d723e */ /* 0x000fe400000010ff */
[----:B------:R-:W-:Y:S02]  /*52c0*/  F2FP.BF16.F32.PACK_AB R14, R37, R38 ;  /* 0x00000026250e723e */ /* 0x000fe400000010ff */
[----:B------:R-:W-:Y:S02]  /*52d0*/  F2FP.BF16.F32.PACK_AB R15, R39, R40 ;  /* 0x00000028270f723e */ /* 0x000fe400000010ff */
[----:B------:R-:W-:Y:S01]  /*52e0*/  IADD3 R3, R3, 0x1000, R22 ;  /* 0x0000100003037810 */ /* 0x000fe20007ffe016 */
[----:B------:R1:W-:Y:S04]  /*52f0*/  STSM.16.M88.4 [R24+0xbe00], R44 ;  /* 0x00be002c18007844 */ /* 0x0003e80000000200 */
[----:B------:R1:W-:Y:S01]  /*5300*/  STSM.16.M88.4 [R0], R4 ;  /* 0x0000000400007844 */ /* 0x0003e20000000200 */
[----:B------:R-:W-:Y:S01]  /*5310*/  @!PT LDS RZ, [RZ] ;  /* 0x00000000fffff984 */ /* 0x000fe20000000800 */
[----:B------:R-:W-:Y:S01]  /*5320*/  @!PT LDS RZ, [RZ] ;  /* 0x00000000fffff984 */ /* 0x000fe20000000800 */
[----:B------:R-:W-:Y:S01]  /*5330*/  @!PT LDS RZ, [RZ] ;  /* 0x00000000fffff984 */ /* 0x000fe20000000800 */
[----:B------:R-:W-:Y:S01]  /*5340*/  @!PT LDS RZ, [RZ] ;  /* 0x00000000fffff984 */ /* 0x000fe20000000800 */
[----:B------:R2:W-:Y:S06]  /*5350*/  MEMBAR.ALL.CTA ;  /* 0x0000000000007992 */ /* 0x0005ec0000008000 */
[----:B--2---:R-:W2:Y:S02]  /*5360*/  FENCE.VIEW.ASYNC.S ;  /* 0x00000000000073c6 */ /* 0x004ea40000000000 */
[----:B--2---:R-:W-:Y:S06]  /*5370*/  BAR.SYNC.DEFER_BLOCKING 0x1, 0x80 ;  /* 0x0042000000007b1d */ /* 0x004fec0000010000 */
[----:B------:R-:W-:Y:S05]  /*5380*/  @P1 BRA `(.L_x_60) ;  /* 0x00000000002c1947 */ /* 0x000fea0003800000 */
[----:B------:R-:W-:Y:S01]  /*5390*/  R2UR UR40, R19 ;  /* 0x00000000132872ca */ /* 0x000fe200000e0000 */
[----:B------:R-:W-:Y:S02]  /*53a0*/  UIADD3 UR43, -UR39, URZ, URZ ;  /* 0x0000003f272b7290 */ /* 0x000fe4000fffe13f */
[----:B------:R-:W-:Y:S01]  /*53b0*/  UIADD3 UR6, UP0, UR54, 0x670, URZ ;  /* 0x0000067036067890 */ /* 0x000fe2000ff1e03f */
[----:B------:R-:W-:Y:S01]  /*53c0*/  ULDC UR4, c[0x0][0xa10] ;  /* 0x0002840000047ab9 */ /* 0x000fe20000000800 */
[----:B------:R-:W-:Y:S01]  /*53d0*/  UMOV UR41, URZ ;  /* 0x0000003f00297c82 */ /* 0x000fe20008000000 */
[----:B------:R-:W-:Y:S02]  /*53e0*/  UIMAD UR43, UR4, UR43, UR45 ;  /* 0x0000002b042b72a4 */ /* 0x000fe4000f8e022d */
[----:B------:R-:W-:-:S05]  /*53f0*/  UIADD3.X UR7, URZ, UR55, URZ, UP0, !UPT ;  /* 0x000000373f077290 */ /* 0x000fca00087fe43f */
[----:B------:R-:W-:-:S09]  /*5400*/  UIADD3 UR40, UR40, 0xbe00, URZ ;  /* 0x0000be0028287890 */ /* 0x000fd2000fffe03f */
[----:B------:R2:W-:Y:S01]  /*5410*/  UTMASTG.4D [UR40], [UR6] ;  /* 0x00000028060073b5 */ /* 0x0005e20008018000 */
[----:B------:R0:W-:Y:S01]  /*5420*/  UTMACMDFLUSH ;  /* 0x00000000000079b7 */ /* 0x0001e20000000000 */
[----:B--2---:R-:W-:-:S04]  /*5430*/  DEPBAR.LE SB0, 0x1 ;  /* 0x000080400000791a */ /* 0x004fc80000000000 */
.L_x_60:
[----:B------:R-:W-:Y:S05]  /*5440*/  BSYNC B0 ;  /* 0x0000000000007941 */ /* 0x000fea0003800000 */
.L_x_59:
[----:B------:R-:W-:Y:S06]  /*5450*/  BAR.SYNC.DEFER_BLOCKING 0x1, 0x80 ;  /* 0x0042000000007b1d */ /* 0x000fec0000010000 */
[----:B------:R-:W-:Y:S01]  /*5460*/  BSSY B0, `(.L_x_61) ;  /* 0x0000015000007945 */ /* 0x000fe20003800000 */
[----:B------:R2:W-:Y:S04]  /*5470*/  STSM.16.M88.4 [R22+0x1000], R8 ;  /* 0x0010000816007844 */ /* 0x0005e80000000200 */
[----:B------:R2:W-:Y:S01]  /*5480*/  STSM.16.M88.4 [R3], R12 ;  /* 0x0000000c03007844 */ /* 0x0005e20000000200 */
[----:B------:R-:W-:Y:S01]  /*5490*/  @!PT LDS RZ, [RZ] ;  /* 0x00000000fffff984 */ /* 0x000fe20000000800 */
[----:B------:R-:W-:Y:S01]  /*54a0*/  @!PT LDS RZ, [RZ] ;  /* 0x00000000fffff984 */ /* 0x000fe20000000800 */
[----:B------:R-:W-:Y:S01]  /*54b0*/  @!PT LDS RZ, [RZ] ;  /* 0x00000000fffff984 */ /* 0x000fe20000000800 */
[----:B------:R-:W-:Y:S01]  /*54c0*/  @!PT LDS RZ, [RZ] ;  /* 0x00000000fffff984 */ /* 0x000fe20000000800 */
[----:B------:R3:W-:Y:S06]  /*54d0*/  MEMBAR.ALL.CTA ;  /* 0x0000000000007992 */ /* 0x0007ec0000008000 */
[----:B---3--:R-:W3:Y:S02]  /*54e0*/  FENCE.VIEW.ASYNC.S ;  /* 0x00000000000073c6 */ /* 0x008ee40000000000 */
[----:B---3--:R-:W-:Y:S06]  /*54f0*/  BAR.SYNC.DEFER_BLOCKING 0x1, 0x80 ;  /* 0x0042000000007b1d */ /* 0x008fec0000010000 */
[----:B------:R-:W-:Y:S05]  /*5500*/  @P1 BRA `(.L_x_62) ;  /* 0x0000000000281947 */ /* 0x000fea0003800000 */
[----:B------:R-:W-:Y:S01]  /*5510*/  R2UR UR40, R19 ;  /* 0x00000000132872ca */ /* 0x000fe200000e0000 */
[----:B------:R-:W-:Y:S02]  /*5520*/  UIADD3 UR43, -UR39, URZ, URZ ;  /* 0x0000003f272b7290 */ /* 0x000fe4000fffe13f */
[----:B------:R-:W-:Y:S01]  /*5530*/  UIADD3 UR6, UP0, UR54, 0x670, URZ ;  /* 0x0000067036067890 */ /* 0x000fe2000ff1e03f */
[----:B------:R-:W-:Y:S01]  /*5540*/  ULDC UR4, c[0x0][0xa10] ;  /* 0x0002840000047ab9 */ /* 0x000fe20000000800 */
[----:B------:R-:W-:Y:S01]  /*5550*/  UMOV UR41, 0x20 ;  /* 0x0000002000297882 */ /* 0x000fe20000000000 */
[----:B------:R-:W-:Y:S02]  /*5560*/  UIMAD UR43, UR4, UR43, UR45 ;  /* 0x0000002b042b72a4 */ /* 0x000fe4000f8e022d */
[----:B------:R-:W-:-:S05]  /*5570*/  UIADD3.X UR7, URZ, UR55, URZ, UP0, !UPT ;  /* 0x000000373f077290 */ /* 0x000fca00087fe43f */
[----:B------:R-:W-:-:S09]  /*5580*/  UIADD3 UR40, UR40, 0xce00, URZ ;  /* 0x0000ce0028287890 */ /* 0x000fd2000fffe03f */
[----:B------:R3:W-:Y:S02]  /*5590*/  UTMASTG.4D [UR40], [UR6] ;  /* 0x00000028060073b5 */ /* 0x0007e40008018000 */
[----:B---3--:R0:W-:Y:S02]  /*55a0*/  UTMACMDFLUSH ;  /* 0x00000000000079b7 */ /* 0x0081e40000000000 */
.L_x_62:
[----:B------:R-:W-:Y:S05]  /*55b0*/  BSYNC B0 ;  /* 0x0000000000007941 */ /* 0x000fea0003800000 */
.L_x_61:
[----:B------:R-:W-:Y:S01]  /*55c0*/  ULEA UR4, UR52, 0xfffffff8, 0x3 ;  /* 0xfffffff834047891 */ /* 0x000fe2000f8e183f */
[----:B------:R-:W-:-:S04]  /*55d0*/  DEPBAR.LE SB0, 0x0 ;  /* 0x000080000000791a */ /* 0x000fc80000000000 */
[----:B------:R-:W-:Y:S01]  /*55e0*/  ULOP3.LUT UR4, UR4, 0x8, URZ, 0xc0, !UPT ;  /* 0x0000000804047892 */ /* 0x000fe2000f8ec03f */
[----:B------:R-:W-:-:S03]  /*55f0*/  LOP3.LUT R23, R23, 0x1, RZ, 0x3c, !PT ;  /* 0x0000000117177812 */ /* 0x000fc600078e3cff */
[----:B------:R-:W-:-:S06]  /*5600*/  ULOP3.LUT UR4, UR4, 0x18, URZ, 0x3c, !UPT ;  /* 0x0000001804047892 */ /* 0x000fcc000f8e3c3f */
[----:B-1----:R-:W-:Y:S01]  /*5610*/  MOV R0, UR4 ;  /* 0x0000000400007c02 */ /* 0x002fe20008000f00 */
[----:B------:R-:W-:Y:S02]  /*5620*/  ULDC UR4, c[0x0][0xc] ;  /* 0x0000030000047ab9 */ /* 0x000fe40000000800 */
[----:B------:R-:W-:Y:S01]  /*5630*/  VIADD R17, R17, UR4 ;  /* 0x0000000411117c36 */ /* 0x000fe20008000000 */
[----:B------:R-:W-:Y:S01]  /*5640*/  ULDC UR4, c[0x0][0xa00] ;  /* 0x0002800000047ab9 */ /* 0x000fe20000000800 */
[----:B------:R1:W-:Y:S03]  /*5650*/  SYNCS.ARRIVE.TRANS64.A1T0 RZ, [R0+UR49+0x12490], RZ ;  /* 0x012490ff00ff79a7 */ /* 0x0003e60008100031 */
[----:B------:R-:W-:-:S13]  /*5660*/  ISETP.GE.AND P0, PT, R17, UR4, PT ;  /* 0x0000000411007c0c */ /* 0x000fda000bf06270 */
[----:B-1----:R-:W-:Y:S05]  /*5670*/  @!P0 BRA `(.L_x_63) ;  /* 0xffffffb400888947 */ /* 0x002fea000383ffff */
[----:B------:R-:W-:Y:S05]  /*5680*/  EXIT ;  /* 0x000000000000794d */ /* 0x000fea0003800000 */
.L_x_6:
[----:B------:R-:W-:-:S08]  /*5690*/  NOP ;  /* 0x0000000000007918 */ /* 0x000fd00000000000 */
[----:B------:R-:W2:-:S00]  /*56a0*/  USETMAXREG.DEALLOC.CTAPOOL 0x18 ;  /* 0x00000018000079c8 */ /* 0x000e8000080e0500 */
[----:B------:R-:W-:-:S13]  /*56b0*/  PLOP3.LUT P3, PT, PT, PT, UP0, 0x80, 0x0 ;  /* 0x000000000000781c */ /* 0x000fda0003f6f008 */
[----:B--2---:R-:W-:Y:S05]  /*56c0*/  @!P3 BRA `(.L_x_64) ;  /* 0x000000080038b947 */ /* 0x004fea0003800000 */
[----:B------:R-:W-:-:S13]  /*56d0*/  PLOP3.LUT P2, PT, PT, PT, UP1, 0x80, 0x0 ;  /* 0x000000000000781c */ /* 0x000fda0003f4f018 */
[----:B-1----:R-:W-:Y:S05]  /*56e0*/  @P2 EXIT ;  /* 0x000000000000294d */ /* 0x002fea0003800000 */
[----:B------:R-:W-:Y:S02]  /*56f0*/  ULDC UR4, c[0x0][0xa00] ;  /* 0x0002800000047ab9 */ /* 0x000fe40000000800 */
[----:B------:R-:W-:-:S13]  /*5700*/  ISETP.GE.AND P2, PT, R17, UR4, PT ;  /* 0x0000000411007c0c */ /* 0x000fda000bf46270 */
[----:B------:R-:W-:Y:S05]  /*5710*/  @P2 EXIT ;  /* 0x000000000000294d */ /* 0x000fea0003800000 */
[----:B------:R-:W-:Y:S01]  /*5720*/  LOP3.LUT P2, RZ, R2, 0x1f, RZ, 0xc0, !PT ;  /* 0x0000001f02ff7812 */ /* 0x000fe2000784c0ff */
[----:B------:R-:W-:Y:S01]  /*5730*/  BSSY B0, `(.L_x_65) ;  /* 0x0000086000007945 */ /* 0x000fe20003800000 */
[----:B------:R-:W-:Y:S01]  /*5740*/  IMAD.MOV.U32 R4, RZ, RZ, 0x1 ;  /* 0x00000001ff047424 */ /* 0x000fe200078e00ff */
[----:B------:R-:W-:Y:S01]  /*5750*/  MOV R0, RZ ;  /* 0x000000ff00007202 */ /* 0x000fe20000000f00 */
[----:B------:R-:W-:Y:S01]  /*5760*/  IMAD.MOV.U32 R5, RZ, RZ, 0x1 ;  /* 0x00000001ff057424 */ /* 0x000fe200078e00ff */
[----:B------:R-:W-:Y:S01]  /*5770*/  PLOP3.LUT P0, PT, P2, P0, PT, 0x2a, 0x0 ;  /* 0x000000000000781c */ /* 0x000fe20001700572 */
[----:B------:R-:W-:Y:S01]  /*5780*/  ULOP3.LUT UR6, UR50, 0x2, URZ, 0xfc, !UPT ;  /* 0x0000000232067892 */ /* 0x000fe2000f8efc3f */
[----:B------:R-:W-:Y:S01]  /*5790*/  ULDC UR7, c[0x0][0xc] ;  /* 0x0000030000077ab9 */ /* 0x000fe20000000800 */
[----:B------:R-:W-:Y:S01]  /*57a0*/  ULDC.64 UR14, c[0x0][0x198] ;  /* 0x00006600000e7ab9 */ /* 0x000fe20000000a00 */
[----:B------:R-:W-:-:S09]  /*57b0*/  ULDC UR18, c[0x0][0xa00] ;  /* 0x0002800000127ab9 */ /* 0x000fd20000000800 */
.L_x_80:
[----:B------:R-:W1:Y:S01]  /*57c0*/  LDC R6, c[0x0][0xa04] ;  /* 0x00028100ff067b82 */ /* 0x000e620000000800 */
[----:B------:R-:W-:Y:S01]  /*57d0*/  IMAD.MOV.U32 R7, RZ, RZ, R17 ;  /* 0x000000ffff077224 */ /* 0x000fe200078e0011 */
[----:B------:R-:W-:-:S06]  /*57e0*/  UMOV UR4, 0xffffffff ;  /* 0xffffffff00047882 */ /* 0x000fcc0000000000 */
[----:B------:R-:W2:Y:S08]  /*57f0*/  LDC R10, c[0x0][0xa10] ;  /* 0x00028400ff0a7b82 */ /* 0x000eb00000000800 */
[----:B------:R-:W3:Y:S01]  /*5800*/  LDC R13, c[0x0][0xa1c] ;  /* 0x00028700ff0d7b82 */ /* 0x000ee20000000800 */
[----:B-1----:R-:W-:Y:S02]  /*5810*/  ISETP.NE.AND P2, PT, R6, 0x1, PT ;  /* 0x000000010600780c */ /* 0x002fe40003f45270 */
[----:B--2---:R-:W-:-:S11]  /*5820*/  ISETP.NE.AND P3, PT, R10, 0x1, PT ;  /* 0x000000010a00780c */ /* 0x004fd60003f65270 */
[----:B------:R-:W1:Y:S01]  /*5830*/  @P2 LDC.64 R8, c[0x0][0xa08] ;  /* 0x00028200ff082b82 */ /* 0x000e620000000a00 */
[----:B---3--:R-:W-:-:S07]  /*5840*/  ISETP.NE.AND P4, PT, R13, 0x1, PT ;  /* 0x000000010d00780c */ /* 0x008fce0003f85270 */
[----:B------:R-:W2:Y:S08]  /*5850*/  @P3 LDC R12, c[0x0][0xa14] ;  /* 0x00028500ff0c3b82 */ /* 0x000eb00000000800 */
[----:B------:R-:W3:Y:S08]  /*5860*/  @P3 LDC R11, c[0x0][0xa18] ;  /* 0x00028600ff0b3b82 */ /* 0x000ef00000000800 */
[----:B------:R-:W4:Y:S01]  /*5870*/  @P4 LDC.64 R2, c[0x0][0xa20] ;  /* 0x00028800ff024b82 */ /* 0x000f220000000a00 */
[----:B-1----:R-:W-:-:S05]  /*5880*/  @P2 IMAD.HI.U32 R8, R17, R8, RZ ;  /* 0x0000000811082227 */ /* 0x002fca00078e00ff */
[----:B------:R-:W-:-:S04]  /*5890*/  @P2 SHF.R.U32.HI R7, RZ, R9, R8 ;  /* 0x00000009ff072219 */ /* 0x000fc80000011608 */
[----:B------:R-:W-:Y:S01]  /*58a0*/  MOV R9, R7 ;  /* 0x0000000700097202 */ /* 0x000fe20000000f00 */
[----:B--2---:R-:W-:-:S05]  /*58b0*/  @P3 IMAD.HI.U32 R8, R7, R12, RZ ;  /* 0x0000000c07083227 */ /* 0x004fca00078e00ff */
[----:B---3--:R-:W-:-:S05]  /*58c0*/  @P3 SHF.R.U32.HI R9, RZ, R11, R8 ;  /* 0x0000000bff093219 */ /* 0x008fca0000011608 */
[----:B----4-:R-:W-:-:S04]  /*58d0*/  @P4 IMAD.HI.U32 R8, R9, R2, RZ ;  /* 0x0000000209084227 */ /* 0x010fc800078e00ff */
[----:B------:R-:W-:Y:S01]  /*58e0*/  IMAD.MOV.U32 R2, RZ, RZ, R9 ;  /* 0x000000ffff027224 */ /* 0x000fe200078e0009 */
[----:B------:R-:W-:Y:S02]  /*58f0*/  @P4 SHF.R.U32.HI R2, RZ, R3, R8 ;  /* 0x00000003ff024219 */ /* 0x000fe40000011608 */
[----:B------:R-:W-:-:S03]  /*5900*/  IADD3 R3, -R9, RZ, RZ ;  /* 0x000000ff09037210 */ /* 0x000fc60007ffe1ff */
[----:B------:R-:W-:Y:S02]  /*5910*/  IMAD.MOV R2, RZ, RZ, -R2 ;  /* 0x000000ffff027224 */ /* 0x000fe400078e0a02 */
[----:B------:R-:W-:Y:S02]  /*5920*/  IMAD R10, R10, R3, R7 ;  /* 0x000000030a0a7224 */ /* 0x000fe400078e0207 */
[----:B------:R-:W-:Y:S01]  /*5930*/  IMAD R2, R13, R2, R9 ;  /* 0x000000020d027224 */ /* 0x000fe200078e0209 */
[----:B------:R-:W-:Y:S06]  /*5940*/  BRA.DIV UR4, `(.L_x_66) ;  /* 0x0000001604e07947 */ /* 0x000fec000b800000 */
[----:B------:R-:W-:-:S13]  /*5950*/  ELECT P6, URZ, PT ;  /* 0x00000000003f782f */ /* 0x000fda00038c0000 */
.L_x_117:
[----:B------:R-:W-:Y:S01]  /*5960*/  IMAD.MOV R3, RZ, RZ, -R7 ;  /* 0x000000ffff037224 */ /* 0x000fe200078e0a07 */
[----:B------:R-:W-:Y:S03]  /*5970*/  BSSY B1, `(.L_x_67) ;  /* 0x0000029000017945 */ /* 0x000fe60003800000 */
[----:B------:R-:W-:Y:S01]  /*5980*/  IMAD R3, R6, R3, R17 ;  /* 0x0000000306037224 */ /* 0x000fe200078e0211 */
[----:B------:R-:W-:-:S03]  /*5990*/  MOV R6, RZ ;  /* 0x000000ff00067202 */ /* 0x000fc60000000f00 */
[----:B------:R-:W-:Y:S01]  /*59a0*/  IMAD.SHL.U32 R3, R3, 0x80, RZ ;  /* 0x0000008003037824 */ /* 0x000fe200078e00ff */
[----:B------:R-:W-:Y:S06]  /*59b0*/  @!P6 BRA `(.L_x_68) ;  /* 0x000000000090e947 */ /* 0x000fec0003800000 */
[----:B------:R-:W1:Y:S01]  /*59c0*/  S2R R7, SR_CgaCtaId ;  /* 0x0000000000077919 */ /* 0x000e620000008800 */
[----:B------:R-:W-:-:S04]  /*59d0*/  MOV R6, 0x400 ;  /* 0x0000040000067802 */ /* 0x000fc80000000f00 */
[----:B-1----:R-:W-:Y:S02]  /*59e0*/  LEA R9, R7, R6, 0x18 ;  /* 0x0000000607097211 */ /* 0x002fe400078ec0ff */
[----:B------:R-:W-:-:S03]  /*59f0*/  SHF.L.U32 R6, R5, 0x1f, RZ ;  /* 0x0000001f05067819 */ /* 0x000fc600000006ff */
[----:B------:R-:W-:-:S04]  /*5a00*/  IMAD R7, R0, 0x8, R9 ;  /* 0x0000000800077824 */ /* 0x000fc800078e0209 */
[----:B------:R-:W1:Y:S02]  /*5a10*/  SYNCS.PHASECHK.TRANS64.TRYWAIT P2, [R7+URZ+0x12460], R6 ;  /* 0x01246006070075a7 */ /* 0x000e64000804017f */
[----:B-1----:R-:W-:Y:S05]  /*5a20*/  @!P2 BRA `(.L_x_69) ;  /* 0x0000001400c8a947 */ /* 0x002fea0003800000 */
.L_x_118:
[----:B------:R-:W-:Y:S01]  /*5a30*/  UPRMT UR4, UR6, 0x9910, URZ ;  /* 0x0000991006047896 */ /* 0x000fe2000800003f */
[----:B-1----:R-:W-:-:S03]  /*5a40*/  @P1 IMAD.MOV.U32 R6, RZ, RZ, 0x2000 ;  /* 0x00002000ff061424 */ /* 0x002fc600078e00ff */
[----:B------:R-:W-:Y:S01]  /*5a50*/  UISETP.NE.AND UP0, UPT, UR4, 0x2, UPT ;  /* 0x000000020400788c */ /* 0x000fe2000bf05270 */
[----:B------:R1:W-:Y:S05]  /*5a60*/  @P1 SYNCS.ARRIVE.TRANS64 RZ, [R7+URZ+0x12450], R6 ;  /* 0x0124500607ff19a7 */ /* 0x0003ea000800003f */
[----:B------:R-:W-:-:S13]  /*5a70*/  PLOP3.LUT P2, PT, PT, PT, UP0, 0x80, 0x0 ;  /* 0x000000000000781c */ /* 0x000fda0003f4f008 */
[----:B-1----:R-:W-:Y:S05]  /*5a80*/  @P2 BRA `(.L_x_70) ;  /* 0x0000000000042947 */ /* 0x002fea0003800000 */
[----:B------:R-:W-:Y:S01]  /*5a90*/  BPT.TRAP 0x1 ;  /* 0x000000040000795c */ /* 0x000fe20000300000 */
.L_x_70:
[----:B------:R-:W-:Y:S05]  /*5aa0*/  @P0 BRA `(.L_x_71) ;  /* 0x0000000000040947 */ /* 0x000fea0003800000 */
[----:B------:R-:W-:Y:S01]  /*5ab0*/  BPT.TRAP 0x1 ;  /* 0x000000040000795c */ /* 0x000fe20000300000 */
.L_x_71:
[----:B------:R-:W-:Y:S01]  /*5ac0*/  R2UR UR4, R9 ;  /* 0x00000000090472ca */ /* 0x000fe200000e0000 */
[----:B------:R-:W-:Y:S01]  /*5ad0*/  UIADD3 UR16, UP0, UR14, 0xf0, URZ ;  /* 0x000000f00e107890 */ /* 0x000fe2000ff1e03f */
[----:B------:R-:W-:Y:S01]  /*5ae0*/  R2UR UR9, R7 ;  /* 0x00000000070972ca */ /* 0x000fe200000e0000 */
[----:B------:R-:W-:Y:S01]  /*5af0*/  UMOV UR5, 0x10000000 ;  /* 0x1000000000057882 */ /* 0x000fe20000000000 */
[----:B------:R-:W-:Y:S01]  /*5b00*/  R2UR UR8, R0 ;  /* 0x00000000000872ca */ /* 0x000fe200000e0000 */
[----:B------:R-:W-:Y:S01]  /*5b10*/  UIADD3.X UR17, URZ, UR15, URZ, UP0, !UPT ;  /* 0x0000000f3f117290 */ /* 0x000fe200087fe43f */
[----:B------:R-:W-:Y:S01]  /*5b20*/  R2UR UR11, R3 ;  /* 0x00000000030b72ca */ /* 0x000fe200000e0000 */
[----:B------:R-:W-:Y:S01]  /*5b30*/  UMOV UR10, URZ ;  /* 0x0000003f000a7c82 */ /* 0x000fe20008000000 */
[----:B------:R-:W-:Y:S02]  /*5b40*/  R2UR UR12, R10 ;  /* 0x000000000a0c72ca */ /* 0x000fe400000e0000 */
[----:B------:R-:W-:-:S02]  /*5b50*/  R2UR UR13, R2 ;  /* 0x00000000020d72ca */ /* 0x000fc400000e0000 */
[----:B------:R-:W-:-:S03]  /*5b60*/  IADD3 R0, R0, 0x1, RZ ;  /* 0x0000000100007810 */ /* 0x000fc60007ffe0ff */
[----:B------:R-:W-:Y:S01]  /*5b70*/  UIADD3 UR9, UR9, 0x12450, URZ ;  /* 0x0001245009097890 */ /* 0x000fe2000fffe03f */
[----:B------:R-:W-:Y:S01]  /*5b80*/  ISETP.NE.AND P2, PT, R0, 0x2, PT ;  /* 0x000000020000780c */ /* 0x000fe20003f45270 */
[----:B------:R-:W-:-:S03]  /*5b90*/  ULEA UR8, UR8, UR4, 0xd ;  /* 0x0000000408087291 */ /* 0x000fc6000f8e683f */
[----:B------:R-:W-:Y:S01]  /*5ba0*/  UMOV UR4, 0x0 ;  /* 0x0000000000047882 */ /* 0x000fe20000000000 */
[----:B------:R-:W-:Y:S02]  /*5bb0*/  SEL R6, RZ, 0x1, P2 ;  /* 0x00000001ff067807 */ /* 0x000fe40001000000 */
[----:B------:R-:W-:Y:S02]  /*5bc0*/  SEL R0, R0, RZ, P2 ;  /* 0x000000ff00007207 */ /* 0x000fe40001000000 */
[----:B------:R-:W-:Y:S01]  /*5bd0*/  LOP3.LUT R5, R5, R6, RZ, 0x3c, !PT ;  /* 0x0000000605057212 */ /* 0x000fe200078e3cff */
[----:B------:R1:W-:Y:S02]  /*5be0*/  UTMALDG.4D [UR8], [UR16], desc[UR4] ;  /* 0x00000408100075b4 */ /* 0x0003e40008019000 */
[----:B-1----:R-:W-:-:S07]  /*5bf0*/  IMAD.MOV.U32 R6, RZ, RZ, 0x40 ;  /* 0x00000040ff067424 */ /* 0x002fce00078e00ff */
.L_x_68:
[----:B------:R-:W-:Y:S05]  /*5c00*/  BSYNC B1 ;  /* 0x0000000000017941 */ /* 0x000fea0003800000 */
.L_x_67:
[----:B------:R-:W-:Y:S01]  /*5c10*/  LOP3.LUT P2, RZ, R4, 0xff, RZ, 0xc0, !PT ;  /* 0x000000ff04ff7812 */ /* 0x000fe2000784c0ff */
[----:B------:R-:W-:-:S12]  /*5c20*/  BSSY B1, `(.L_x_72) ;  /* 0x0000009000017945 */ /* 0x000fd80003800000 */
[----:B------:R-:W-:Y:S05]  /*5c30*/  @!P2 BRA `(.L_x_73) ;  /* 0x00000000001ca947 */ /* 0x000fea0003800000 */
[----:B------:R-:W1:Y:S01]  /*5c40*/  S2R R7, SR_CgaCtaId ;  /* 0x0000000000077919 */ /* 0x000e620000008800 */
[----:B------:R-:W-:-:S04]  /*5c50*/  MOV R4, 0x400 ;  /* 0x0000040000047802 */ /* 0x000fc80000000f00 */
[----:B-1----:R-:W-:Y:S02]  /*5c60*/  LEA R7, R7, R4, 0x18 ;  /* 0x0000000407077211 */ /* 0x002fe400078ec0ff */
[----:B------:R-:W-:Y:S02]  /*5c70*/  SHF.L.U32 R4, RZ, 0x1f, RZ ;  /* 0x0000001fff047819 */ /* 0x000fe400000006ff */
[----:B------:R1:W-:Y:S02]  /*5c80*/  SYNCS.ARRIVE.TRANS64.A1T0 RZ, [R7+URZ+0x124b0], RZ ;  /* 0x0124b0ff07ff79a7 */ /* 0x0003e4000810003f */
[----:B------:R-:W2:Y:S02]  /*5c90*/  SYNCS.PHASECHK.TRANS64.TRYWAIT P2, [R7+URZ+0x124b0], R4 ;  /* 0x0124b004070075a7 */ /* 0x000ea4000804017f */
[----:B-12---:R-:W-:Y:S05]  /*5ca0*/  @!P2 BRA `(.L_x_74) ;  /* 0x00000014003ca947 */ /* 0x006fea0003800000 */
.L_x_73:
[----:B------:R-:W-:Y:S05]  /*5cb0*/  BSYNC B1 ;  /* 0x0000000000017941 */ /* 0x000fea0003800000 */
.L_x_72:
[----:B------:R-:W-:Y:S04]  /*5cc0*/  BSSY B1, `(.L_x_75) ;  /* 0x0000028000017945 */ /* 0x000fe80003800000 */
[----:B------:R-:W-:Y:S05]  /*5cd0*/  @!P6 BRA `(.L_x_76) ;  /* 0x000000000098e947 */ /* 0x000fea0003800000 */
[----:B-1----:R-:W1:Y:S01]  /*5ce0*/  S2R R7, SR_CgaCtaId ;  /* 0x0000000000077919 */ /* 0x002e620000008800 */
[----:B------:R-:W-:Y:S02]  /*5cf0*/  MOV R4, 0x400 ;  /* 0x0000040000047802 */ /* 0x000fe40000000f00 */
[----:B------:R-:W-:Y:S02]  /*5d00*/  SHF.L.U32 R9, R5, 0x1f, RZ ;  /* 0x0000001f05097819 */ /* 0x000fe400000006ff */
[----:B-1----:R-:W-:-:S05]  /*5d10*/  LEA R7, R7, R4, 0x18 ;  /* 0x0000000407077211 */ /* 0x002fca00078ec0ff */
[----:B------:R-:W-:-:S04]  /*5d20*/  IMAD R4, R0, 0x8, R7 ;  /* 0x0000000800047824 */ /* 0x000fc800078e0207 */
[----:B------:R-:W1:Y:S02]  /*5d30*/  SYNCS.PHASECHK.TRANS64.TRYWAIT P2, [R4+URZ+0x12460], R9 ;  /* 0x01246009040075a7 */ /* 0x000e64000804017f */
[----:B-1----:R-:W-:Y:S05]  /*5d40*/  @!P2 BRA `(.L_x_77) ;  /* 0x000000140028a947 */ /* 0x002fea0003800000 */
.L_x_119:
[----:B------:R-:W-:Y:S01]  /*5d50*/  UPRMT UR4, UR6, 0x9910, URZ ;  /* 0x0000991006047896 */ /* 0x000fe2000800003f */
[----:B-1----:R-:W-:-:S03]  /*5d60*/  @P1 MOV R9, 0x2000 ;  /* 0x0000200000091802 */ /* 0x002fc60000000f00 */
[----:B------:R-:W-:Y:S01]  /*5d70*/  UISETP.NE.AND UP0, UPT, UR4, 0x2, UPT ;  /* 0x000000020400788c */ /* 0x000fe2000bf05270 */
[----:B------:R1:W-:Y:S05]  /*5d80*/  @P1 SYNCS.ARRIVE.TRANS64 RZ, [R4+URZ+0x12450], R9 ;  /* 0x0124500904ff19a7 */ /* 0x0003ea000800003f */
[----:B------:R-:W-:-:S13]  /*5d90*/  PLOP3.LUT P2, PT, PT, PT, UP0, 0x80, 0x0 ;  /* 0x000000000000781c */ /* 0x000fda0003f4f008 */
[----:B-1----:R-:W-:Y:S05]  /*5da0*/  @P2 BRA `(.L_x_78) ;  /* 0x0000000000042947 */ /* 0x002fea0003800000 */
[----:B------:R-:W-:Y:S01]  /*5db0*/  BPT.TRAP 0x1 ;  /* 0x000000040000795c */ /* 0x000fe20000300000 */
.L_x_78:
[----:B------:R-:W-:Y:S05]  /*5dc0*/  @P0 BRA `(.L_x_79) ;  /* 0x0000000000040947 */ /* 0x000fea0003800000 */
[----:B------:R-:W-:Y:S01]  /*5dd0*/  BPT.TRAP 0x1 ;  /* 0x000000040000795c */ /* 0x000fe20000300000 */
.L_x_79:
[----:B------:R-:W-:Y:S01]  /*5de0*/  R2UR UR4, R7 ;  /* 0x00000000070472ca */ /* 0x000fe200000e0000 */
[----:B------:R-:W-:Y:S01]  /*5df0*/  UIADD3 UR16, UP0, UR14, 0xf0, URZ ;  /* 0x000000f00e107890 */ /* 0x000fe2000ff1e03f */
[----:B------:R-:W-:Y:S01]  /*5e00*/  R2UR UR11, R3 ;  /* 0x00000000030b72ca */ /* 0x000fe200000e0000 */
[----:B------:R-:W-:Y:S01]  /*5e10*/  UMOV UR10, URZ ;  /* 0x0000003f000a7c82 */ /* 0x000fe20008000000 */
[----:B------:R-:W-:Y:S01]  /*5e20*/  R2UR UR5, R6 ;  /* 0x00000000060572ca */ /* 0x000fe200000e0000 */
[----:B------:R-:W-:Y:S01]  /*5e30*/  UIADD3.X UR17, URZ, UR15, URZ, UP0, !UPT ;  /* 0x0000000f3f117290 */ /* 0x000fe200087fe43f */
[----:B------:R-:W-:Y:S02]  /*5e40*/  R2UR UR9, R4 ;  /* 0x00000000040972ca */ /* 0x000fe400000e0000 */
[C---:B------:R-:W-:Y:S01]  /*5e50*/  R2UR UR8, R0.reuse ;  /* 0x00000000000872ca */ /* 0x040fe200000e0000 */
[----:B------:R-:W-:Y:S01]  /*5e60*/  VIADD R0, R0, 0x1 ;  /* 0x0000000100007836 */ /* 0x000fe20000000000 */
[----:B------:R-:W-:-:S02]  /*5e70*/  R2UR UR12, R10 ;  /* 0x000000000a0c72ca */ /* 0x000fc400000e0000 */
[----:B------:R-:W-:Y:S02]  /*5e80*/  R2UR UR13, R2 ;  /* 0x00000000020d72ca */ /* 0x000fe400000e0000 */
[----:B------:R-:W-:-:S03]  /*5e90*/  ISETP.NE.AND P2, PT, R0, 0x2, PT ;  /* 0x000000020000780c */ /* 0x000fc60003f45270 */
[----:B------:R-:W-:Y:S01]  /*5ea0*/  UIADD3 UR11, UR11, UR5, URZ ;  /* 0x000000050b0b7290 */ /* 0x000fe2000fffe03f */
[----:B------:R-:W-:Y:S01]  /*5eb0*/  SEL R2, RZ, 0x1, P2 ;  /* 0x00000001ff027807 */ /* 0x000fe20001000000 */
[----:B------:R-:W-:Y:S01]  /*5ec0*/  UIADD3 UR9, UR9, 0x12450, URZ ;  /* 0x0001245009097890 */ /* 0x000fe2000fffe03f */
[----:B------:R-:W-:Y:S01]  /*5ed0*/  SEL R0, R0, RZ, P2 ;  /* 0x000000ff00007207 */ /* 0x000fe20001000000 */
[----:B------:R-:W-:Y:S01]  /*5ee0*/  ULEA UR8, UR8, UR4, 0xd ;  /* 0x0000000408087291 */ /* 0x000fe2000f8e683f */
[----:B------:R-:W-:Y:S01]  /*5ef0*/  LOP3.LUT R5, R5, R2, RZ, 0x3c, !PT ;  /* 0x0000000205057212 */ /* 0x000fe200078e3cff */
[----:B------:R-:W-:Y:S01]  /*5f00*/  UMOV UR5, 0x10000000 ;  /* 0x1000000000057882 */ /* 0x000fe20000000000 */
[----:B------:R-:W-:-:S06]  /*5f10*/  UMOV UR4, 0x0 ;  /* 0x0000000000047882 */ /* 0x000fcc0000000000 */
[----:B------:R2:W-:Y:S02]  /*5f20*/  UTMALDG.4D [UR8], [UR16], desc[UR4] ;  /* 0x00000408100075b4 */ /* 0x0005e40008019000 */
[----:B--2---:R-:W-:Y:S01]  /*5f30*/  NOP ;  /* 0x0000000000007918 */ /* 0x004fe20000000000 */
.L_x_76:
[----:B------:R-:W-:Y:S05]  /*5f40*/  BSYNC B1 ;  /* 0x0000000000017941 */ /* 0x000fea0003800000 */
.L_x_75:
[----:B------:R-:W-:Y:S01]  /*5f50*/  VIADD R17, R17, UR7 ;  /* 0x0000000711117c36 */ /* 0x000fe20008000000 */
[----:B-1----:R-:W-:-:S04]  /*5f60*/  PRMT R4, RZ, 0x7610, R4 ;  /* 0x00007610ff047816 */ /* 0x002fc80000000004 */
[----:B------:R-:W-:-:S13]  /*5f70*/  ISETP.GE.AND P2, PT, R17, UR18, PT ;  /* 0x0000001211007c0c */ /* 0x000fda000bf46270 */
[----:B------:R-:W-:Y:S05]  /*5f80*/  @!P2 BRA `(.L_x_80) ;  /* 0xfffffff8000ca947 */ /* 0x000fea000383ffff */
[----:B------:R-:W-:Y:S05]  /*5f90*/  BSYNC B0 ;  /* 0x0000000000007941 */ /* 0x000fea0003800000 */
.L_x_65:
[----:B------:R-:W-:Y:S05]  /*5fa0*/  EXIT ;  /* 0x000000000000794d */ /* 0x000fea0003800000 */
.L_x_64:
[----:B-1----:R-:W-:Y:S02]  /*5fb0*/  ULDC UR4, c[0x0][0xa00] ;  /* 0x0002800000047ab9 */ /* 0x002fe40000000800 */
[----:B------:R-:W-:-:S13]  /*5fc0*/  ISETP.GE.AND P0, PT, R17, UR4, PT ;  /* 0x0000000411007c0c */ /* 0x000fda000bf06270 */
[----:B------:R-:W-:Y:S05]  /*5fd0*/  @P0 EXIT ;  /* 0x000000000000094d */ /* 0x000fea0003800000 */
[----:B------:R-:W-:Y:S01]  /*5fe0*/  LOP3.LUT P0, RZ, R2, 0x1f, RZ, 0xc0, !PT ;  /* 0x0000001f02ff7812 */ /* 0x000fe2000780c0ff */
[----:B------:R-:W-:Y:S01]  /*5ff0*/  BSSY B0, `(.L_x_81) ;  /* 0x00000e2000007945 */ /* 0x000fe20003800000 */
[----:B------:R-:W-:Y:S01]  /*6000*/  MOV R4, 0x1 ;  /* 0x0000000100047802 */ /* 0x000fe20000000f00 */
[----:B------:R-:W-:Y:S01]  /*6010*/  IMAD.MOV.U32 R5, RZ, RZ, RZ ;  /* 0x000000ffff057224 */ /* 0x000fe200078e00ff */
[----:B------:R-:W-:Y:S01]  /*6020*/  PLOP3.LUT P0, PT, P0, P2, PT, 0x2a, 0x0 ;  /* 0x000000000000781c */ /* 0x000fe20000704572 */
[----:B------:R-:W-:Y:S01]  /*6030*/  IMAD.MOV.U32 R0, RZ, RZ, 0x1 ;  /* 0x00000001ff007424 */ /* 0x000fe200078e00ff */
[----:B------:R-:W-:Y:S01]  /*6040*/  ULOP3.LUT UR5, UR51, 0x2, URZ, 0xfc, !UPT ;  /* 0x0000000233057892 */ /* 0x000fe2000f8efc3f */
[----:B------:R-:W-:Y:S01]  /*6050*/  ULDC.64 UR6, c[0x0][0x198] ;  /* 0x0000660000067ab9 */ /* 0x000fe20000000a00 */
[----:B------:R-:W-:-:S10]  /*6060*/  ULDC UR14, c[0x0][0xc] ;  /* 0x00000300000e7ab9 */ /* 0x000fd40000000800 */
.L_x_108:
[----:B------:R-:W1:Y:S01]  /*6070*/  LDC R2, c[0x0][0xa04] ;  /* 0x00028100ff027b82 */ /* 0x000e620000000800 */
[----:B------:R-:W-:-:S07]  /*6080*/  UMOV UR4, 0xffffffff ;  /* 0xffffffff00047882 */ /* 0x000fce0000000000 */
        /* <DEDUP_REMOVED lines=9> */
[----:B-1----:R-:W-:Y:S01]  /*6120*/  @P3 IMAD.HI.U32 R10, R17, R6, RZ ;  /* 0x00000006110a3227 */ /* 0x002fe200078e00ff */
[----:B------:R-:W-:-:S04]  /*6130*/  MOV R6, R17 ;  /* 0x0000001100067202 */ /* 0x000fc80000000f00 */
[----:B------:R-:W-:-:S05]  /*6140*/  @P3 SHF.R.U32.HI R6, RZ, R7, R10 ;  /* 0x00000007ff063219 */ /* 0x000fca000001160a */
[----:B--2---:R-:W-:-:S04]  /*6150*/  @P4 IMAD.HI.U32 R9, R6, R9, RZ ;  /* 0x0000000906094227 */ /* 0x004fc800078e00ff */
[----:B------:R-:W-:Y:S01]  /*6160*/  IMAD.MOV.U32 R7, RZ, RZ, R6 ;  /* 0x000000ffff077224 */ /* 0x000fe200078e0006 */
[----:B---3--:R-:W-:-:S05]  /*6170*/  @P4 SHF.R.U32.HI R7, RZ, R12, R9 ;  /* 0x0000000cff074219 */ /* 0x008fca0000011609 */
[----:B------:R-:W-:Y:S02]  /*6180*/  IMAD.MOV.U32 R9, RZ, RZ, R7 ;  /* 0x000000ffff097224 */ /* 0x000fe400078e0007 */
[----:B----4-:R-:W-:-:S05]  /*6190*/  @P5 IMAD.HI.U32 R2, R7, R2, RZ ;  /* 0x0000000207025227 */ /* 0x010fca00078e00ff */
[----:B------:R-:W-:Y:S02]  /*61a0*/  @P5 SHF.R.U32.HI R9, RZ, R3, R2 ;  /* 0x00000003ff095219 */ /* 0x000fe40000011602 */
[----:B------:R-:W-:-:S05]  /*61b0*/  IADD3 R3, -R7, RZ, RZ ;  /* 0x000000ff07037210 */ /* 0x000fca0007ffe1ff */
[----:B------:R-:W-:Y:S02]  /*61c0*/  IMAD R2, R11, R3, R6 ;  /* 0x000000030b027224 */ /* 0x000fe400078e0206 */
[----:B------:R-:W-:-:S04]  /*61d0*/  IMAD.MOV R3, RZ, RZ, -R9 ;  /* 0x000000ffff037224 */ /* 0x000fc800078e0a09 */
[----:B------:R-:W-:Y:S01]  /*61e0*/  IMAD R3, R8, R3, R7 ;  /* 0x0000000308037224 */ /* 0x000fe200078e0207 */
[----:B------:R-:W-:Y:S06]  /*61f0*/  BRA.DIV UR4, `(.L_x_82) ;  /* 0x0000001204107947 */ /* 0x000fec000b800000 */
[----:B------:R-:W-:-:S13]  /*6200*/  ELECT P6, URZ, PT ;  /* 0x00000000003f782f */ /* 0x000fda00038c0000 */
.L_x_122:
[----:B------:R-:W1:Y:S01]  /*6210*/  LDC R6, c[0x0][0x28c] ;  /* 0x0000a300ff067b82 */ /* 0x000e620000000800 */
[----:B------:R-:W-:Y:S01]  /*6220*/  BSSY B1, `(.L_x_83) ;  /* 0x0000027000017945 */ /* 0x000fe20003800000 */
[----:B-1----:R-:W-:-:S13]  /*6230*/  ISETP.GT.AND P3, PT, R6, RZ, P6 ;  /* 0x000000ff0600720c */ /* 0x002fda0003764270 */
[----:B------:R-:W-:Y:S05]  /*6240*/  @!P3 BRA `(.L_x_84) ;  /* 0x000000000090b947 */ /* 0x000fea0003800000 */
[----:B------:R-:W1:Y:S01]  /*6250*/  S2R R8, SR_CgaCtaId ;  /* 0x0000000000087919 */ /* 0x000e620000008800 */
[----:B------:R-:W-:-:S04]  /*6260*/  MOV R7, 0x400 ;  /* 0x0000040000077802 */ /* 0x000fc80000000f00 */
[----:B-1----:R-:W-:Y:S02]  /*6270*/  LEA R10, R8, R7, 0x18 ;  /* 0x00000007080a7211 */ /* 0x002fe400078ec0ff */
[----:B------:R-:W-:-:S03]  /*6280*/  SHF.L.U32 R7, R0, 0x1f, RZ ;  /* 0x0000001f00077819 */ /* 0x000fc600000006ff */
[----:B------:R-:W-:-:S04]  /*6290*/  IMAD R8, R5, 0x8, R10 ;  /* 0x0000000805087824 */ /* 0x000fc800078e020a */
[----:B------:R-:W1:Y:S02]  /*62a0*/  SYNCS.PHASECHK.TRANS64.TRYWAIT P4, [R8+URZ+0x12428], R7 ;  /* 0x01242807080075a7 */ /* 0x000e64000808017f */
[----:B-1----:R-:W-:Y:S05]  /*62b0*/  @!P4 BRA `(.L_x_85) ;  /* 0x000000100000c947 */ /* 0x002fea0003800000 */
.L_x_123:
[----:B------:R-:W-:Y:S01]  /*62c0*/  UPRMT UR4, UR5, 0x9910, URZ ;  /* 0x0000991005047896 */ /* 0x000fe2000800003f */
[----:B-1----:R-:W-:-:S03]  /*62d0*/  @P2 MOV R7, 0x2000 ;  /* 0x0000200000072802 */ /* 0x002fc60000000f00 */
[----:B------:R-:W-:Y:S01]  /*62e0*/  UISETP.NE.AND UP0, UPT, UR4, 0x2, UPT ;  /* 0x000000020400788c */ /* 0x000fe2000bf05270 */
[----:B------:R1:W-:Y:S05]  /*62f0*/  @P2 SYNCS.ARRIVE.TRANS64 RZ, [R8+URZ+0x12400], R7 ;  /* 0x0124000708ff29a7 */ /* 0x0003ea000800003f */
[----:B------:R-:W-:-:S13]  /*6300*/  PLOP3.LUT P4, PT, PT, PT, UP0, 0x80, 0x0 ;  /* 0x000000000000781c */ /* 0x000fda0003f8f008 */
[----:B-1----:R-:W-:Y:S05]  /*6310*/  @P4 BRA `(.L_x_86) ;  /* 0x0000000000044947 */ /* 0x002fea0003800000 */
[----:B------:R-:W-:Y:S01]  /*6320*/  BPT.TRAP 0x1 ;  /* 0x000000040000795c */ /* 0x000fe20000300000 */
.L_x_86:
[----:B------:R-:W-:Y:S05]  /*6330*/  @P0 BRA `(.L_x_87) ;  /* 0x0000000000040947 */ /* 0x000fea0003800000 */
[----:B------:R-:W-:Y:S01]  /*6340*/  BPT.TRAP 0x1 ;  /* 0x000000040000795c */ /* 0x000fe20000300000 */
.L_x_87:
[----:B------:R-:W-:Y:S01]  /*6350*/  IMAD R10, R5, 0x2000, R10 ;  /* 0x00002000050a7824 */ /* 0x000fe200078e020a */
[----:B------:R-:W-:Y:S01]  /*6360*/  R2UR UR9, R8 ;  /* 0x00000000080972ca */ /* 0x000fe200000e0000 */
[----:B------:R-:W-:Y:S01]  /*6370*/  UIADD3 UR16, UP0, UR6, 0x1f0, URZ ;  /* 0x000001f006107890 */ /* 0x000fe2000ff1e03f */
[----:B------:R-:W-:Y:S01]  /*6380*/  R2UR UR12, R2 ;  /* 0x00000000020c72ca */ /* 0x000fe200000e0000 */
[----:B------:R-:W-:Y:S01]  /*6390*/  UMOV UR18, 0x0 ;  /* 0x0000000000127882 */ /* 0x000fe20000000000 */
[----:B------:R-:W-:Y:S01]  /*63a0*/  R2UR UR8, R10 ;  /* 0x000000000a0872ca */ /* 0x000fe200000e0000 */
[----:B------:R-:W-:Y:S01]  /*63b0*/  UIADD3.X UR17, URZ, UR7, URZ, UP0, !UPT ;  /* 0x000000073f117290 */ /* 0x000fe200087fe43f */
[----:B------:R-:W-:Y:S01]  /*63c0*/  R2UR UR13, R3 ;  /* 0x00000000030d72ca */ /* 0x000fe200000e0000 */
[----:B------:R-:W-:Y:S01]  /*63d0*/  UMOV UR19, 0x10000000 ;  /* 0x1000000000137882 */ /* 0x000fe20000000000 */
[----:B------:R-:W-:Y:S01]  /*63e0*/  UMOV UR10, URZ ;  /* 0x0000003f000a7c82 */ /* 0x000fe20008000000 */
[----:B------:R-:W-:Y:S01]  /*63f0*/  UMOV UR11, URZ ;  /* 0x0000003f000b7c82 */ /* 0x000fe20008000000 */
[----:B------:R-:W-:-:S03]  /*6400*/  VIADD R5, R5, 0x1 ;  /* 0x0000000105057836 */ /* 0x000fc60000000000 */
[----:B------:R-:W-:Y:S02]  /*6410*/  UIADD3 UR9, UR9, 0x12400, URZ ;  /* 0x0001240009097890 */ /* 0x000fe4000fffe03f */
[C---:B------:R-:W-:Y:S02]  /*6420*/  ISETP.NE.AND P4, PT, R5.reuse, 0x5, PT ;  /* 0x000000050500780c */ /* 0x040fe40003f85270 */
[----:B------:R-:W-:Y:S02]  /*6430*/  UIADD3 UR8, UR8, 0x4000, URZ ;  /* 0x0000400008087890 */ /* 0x000fe4000fffe03f */
[----:B------:R-:W-:Y:S02]  /*6440*/  SEL R7, RZ, 0x1, P4 ;  /* 0x00000001ff077807 */ /* 0x000fe40002000000 */
[----:B------:R-:W-:Y:S02]  /*6450*/  SEL R5, R5, RZ, P4 ;  /* 0x000000ff05057207 */ /* 0x000fe40002000000 */
[----:B------:R-:W-:-:S03]  /*6460*/  LOP3.LUT R0, R0, R7, RZ, 0x3c, !PT ;  /* 0x0000000700007212 */ /* 0x000fc600078e3cff */
[----:B------:R1:W-:Y:S02]  /*6470*/  UTMALDG.4D [UR8], [UR16], desc[UR18] ;  /* 0x00001208100075b4 */ /* 0x0003e40008019000 */
[----:B-1----:R-:W-:Y:S02]  /*6480*/  NOP ;  /* 0x0000000000007918 */ /* 0x002fe40000000000 */
.L_x_84:
[----:B------:R-:W-:Y:S05]  /*6490*/  BSYNC B1 ;  /* 0x0000000000017941 */ /* 0x000fea0003800000 */
.L_x_83:
        /* <DEDUP_REMOVED lines=10> */
.L_x_89:
[----:B------:R-:W-:Y:S05]  /*6540*/  BSYNC B1 ;  /* 0x0000000000017941 */ /* 0x000fea0003800000 */
.L_x_88:
[----:B------:R-:W-:Y:S01]  /*6550*/  BSSY B1, `(.L_x_91) ;  /* 0x0000028000017945 */ /* 0x000fe20003800000 */
[----:B------:R-:W-:-:S03]  /*6560*/  MOV R9, RZ ;  /* 0x000000ff00097202 */ /* 0x000fc60000000f00 */
        /* <DEDUP_REMOVED lines=8> */
.L_x_124:
[----:B------:R-:W-:Y:S01]  /*65f0*/  UPRMT UR4, UR5, 0x9910, URZ ;  /* 0x0000991005047896 */ /* 0x000fe2000800003f */
[----:B-1----:R-:W-:-:S03]  /*6600*/  @P2 IMAD.MOV.U32 R8, RZ, RZ, 0x2000 ;  /* 0x00002000ff082424 */ /* 0x002fc600078e00ff */
[----:B------:R-:W-:Y:S01]  /*6610*/  UISETP.NE.AND UP0, UPT, UR4, 0x2, UPT ;  /* 0x000000020400788c */ /* 0x000fe2000bf05270 */
[----:B------:R1:W-:Y:S05]  /*6620*/  @P2 SYNCS.ARRIVE.TRANS64 RZ, [R7+URZ+0x12400], R8 ;  /* 0x0124000807ff29a7 */ /* 0x0003ea000800003f */
[----:B------:R-:W-:-:S13]  /*6630*/  PLOP3.LUT P3, PT, PT, PT, UP0, 0x80, 0x0 ;  /* 0x000000000000781c */ /* 0x000fda0003f6f008 */
[----:B-1----:R-:W-:Y:S05]  /*6640*/  @P3 BRA `(.L_x_94) ;  /* 0x0000000000043947 */ /* 0x002fea0003800000 */
[----:B------:R-:W-:Y:S01]  /*6650*/  BPT.TRAP 0x1 ;  /* 0x000000040000795c */ /* 0x000fe20000300000 */
.L_x_94:
[----:B------:R-:W-:Y:S05]  /*6660*/  @P0 BRA `(.L_x_95) ;  /* 0x0000000000040947 */ /* 0x000fea0003800000 */
[----:B------:R-:W-:Y:S01]  /*6670*/  BPT.TRAP 0x1 ;  /* 0x000000040000795c */ /* 0x000fe20000300000 */
.L_x_95:
[----:B------:R-:W-:Y:S01]  /*6680*/  LEA R4, R5, R4, 0xd ;  /* 0x0000000405047211 */ /* 0x000fe200078e68ff */
[----:B------:R-:W-:Y:S01]  /*6690*/  UIADD3 UR16, UP0, UR6, 0x2f0, URZ ;  /* 0x000002f006107890 */ /* 0x000fe2000ff1e03f */
[----:B------:R-:W-:Y:S01]  /*66a0*/  R2UR UR9, R7 ;  /* 0x00000000070972ca */ /* 0x000fe200000e0000 */
[----:B------:R-:W-:Y:S01]  /*66b0*/  UMOV UR18, 0x0 ;  /* 0x0000000000127882 */ /* 0x000fe20000000000 */
[----:B------:R-:W-:Y:S01]  /*66c0*/  R2UR UR8, R4 ;  /* 0x00000000040872ca */ /* 0x000fe200000e0000 */
[----:B------:R-:W-:Y:S01]  /*66d0*/  UIADD3.X UR17, URZ, UR7, URZ, UP0, !UPT ;  /* 0x000000073f117290 */ /* 0x000fe200087fe43f */
[----:B------:R-:W-:Y:S01]  /*66e0*/  R2UR UR12, R2 ;  /* 0x00000000020c72ca */ /* 0x000fe200000e0000 */
[----:B------:R-:W-:Y:S01]  /*66f0*/  UMOV UR19, 0x10000000 ;  /* 0x1000000000137882 */ /* 0x000fe20000000000 */
[----:B------:R-:W-:Y:S01]  /*6700*/  R2UR UR13, R3 ;  /* 0x00000000030d72ca */ /* 0x000fe200000e0000 */
[----:B------:R-:W-:Y:S01]  /*6710*/  UMOV UR10, URZ ;  /* 0x0000003f000a7c82 */ /* 0x000fe20008000000 */
[----:B------:R-:W-:Y:S01]  /*6720*/  UMOV UR11, URZ ;  /* 0x0000003f000b7c82 */ /* 0x000fe20008000000 */
[----:B------:R-:W-:Y:S01]  /*6730*/  VIADD R5, R5, 0x1 ;  /* 0x0000000105057836 */ /* 0x000fe20000000000 */
[----:B------:R-:W-:-:S03]  /*6740*/  MOV R9, 0x1 ;  /* 0x0000000100097802 */ /* 0x000fc60000000f00 */
[----:B------:R-:W-:Y:S01]  /*6750*/  UIADD3 UR9, UR9, 0x12400, URZ ;  /* 0x0001240009097890 */ /* 0x000fe2000fffe03f */
[----:B------:R-:W-:Y:S01]  /*6760*/  ISETP.NE.AND P3, PT, R5, 0x5, PT ;  /* 0x000000050500780c */ /* 0x000fe20003f65270 */
[----:B------:R-:W-:-:S03]  /*6770*/  UIADD3 UR8, UR8, 0x4000, URZ ;  /* 0x0000400008087890 */ /* 0x000fc6000fffe03f */
[----:B------:R-:W-:Y:S02]  /*6780*/  SEL R7, RZ, 0x1, P3 ;  /* 0x00000001ff077807 */ /* 0x000fe40001800000 */
[----:B------:R-:W-:Y:S02]  /*6790*/  SEL R5, R5, RZ, P3 ;  /* 0x000000ff05057207 */ /* 0x000fe40001800000 */
[----:B------:R-:W-:Y:S02]  /*67a0*/  LOP3.LUT R0, R0, R7, RZ, 0x3c, !PT ;  /* 0x0000000700007212 */ /* 0x000fe400078e3cff */
[----:B------:R2:W-:Y:S02]  /*67b0*/  UTMALDG.4D [UR8], [UR16], desc[UR18] ;  /* 0x00001208100075b4 */ /* 0x0005e40008019000 */
[----:B--2---:R-:W-:-:S03]  /*67c0*/  NOP ;  /* 0x0000000000007918 */ /* 0x004fc60000000000 */
.L_x_92:
[----:B------:R-:W-:Y:S05]  /*67d0*/  BSYNC B1 ;  /* 0x0000000000017941 */ /* 0x000fea0003800000 */
.L_x_91:
[----:B------:R-:W-:-:S13]  /*67e0*/  ISETP.GE.AND P3, PT, R6, 0x41, PT ;  /* 0x000000410600780c */ /* 0x000fda0003f66270 */
[----:B------:R-:W-:Y:S05]  /*67f0*/  @!P3 BRA `(.L_x_96) ;  /* 0x000000040070b947 */ /* 0x000fea0003800000 */
[----:B------:R-:W-:Y:S01]  /*6800*/  VIADD R6, R6, 0x3f ;  /* 0x0000003f06067836 */ /* 0x000fe20000000000 */
[----:B------:R-:W-:Y:S04]  /*6810*/  BSSY B1, `(.L_x_96) ;  /* 0x000005a000017945 */ /* 0x000fe80003800000 */
[----:B-1----:R-:W-:-:S04]  /*6820*/  SHF.R.S32.HI R7, RZ, 0x1f, R6 ;  /* 0x0000001fff077819 */ /* 0x002fc80000011406 */
[----:B------:R-:W-:-:S04]  /*6830*/  LEA.HI R7, R7, R6, RZ, 0x6 ;  /* 0x0000000607077211 */ /* 0x000fc800078f30ff */
[----:B------:R-:W-:-:S04]  /*6840*/  SHF.R.S32.HI R7, RZ, 0x6, R7 ;  /* 0x00000006ff077819 */ /* 0x000fc80000011407 */
[----:B------:R-:W-:-:S07]  /*6850*/  SHF.L.U32 R4, R7, 0x1, RZ ;  /* 0x0000000107047819 */ /* 0x000fce00000006ff */
.L_x_107:
[----:B------:R-:W-:Y:S04]  /*6860*/  BSSY B2, `(.L_x_97) ;  /* 0x0000027000027945 */ /* 0x000fe80003800000 */
[----:B------:R-:W-:Y:S05]  /*6870*/  @!P6 BRA `(.L_x_98) ;  /* 0x000000000094e947 */ /* 0x000fea0003800000 */
[----:B------:R-:W1:Y:S01]  /*6880*/  S2R R7, SR_CgaCtaId ;  /* 0x0000000000077919 */ /* 0x000e620000008800 */
[----:B------:R-:W-:Y:S02]  /*6890*/  MOV R6, 0x400 ;  /* 0x0000040000067802 */ /* 0x000fe40000000f00 */
[----:B------:R-:W-:Y:S02]  /*68a0*/  SHF.L.U32 R8, R0, 0x1f, RZ ;  /* 0x0000001f00087819 */ /* 0x000fe400000006ff */
[----:B-1----:R-:W-:-:S05]  /*68b0*/  LEA R6, R7, R6, 0x18 ;  /* 0x0000000607067211 */ /* 0x002fca00078ec0ff */
[----:B------:R-:W-:-:S04]  /*68c0*/  IMAD R7, R5, 0x8, R6 ;  /* 0x0000000805077824 */ /* 0x000fc800078e0206 */
[----:B------:R-:W1:Y:S02]  /*68d0*/  SYNCS.PHASECHK.TRANS64.TRYWAIT P3, [R7+URZ+0x12428], R8 ;  /* 0x01242808070075a7 */ /* 0x000e64000806017f */
[----:B-1----:R-:W-:Y:S05]  /*68e0*/  @!P3 BRA `(.L_x_99) ;  /* 0x0000000800b0b947 */ /* 0x002fea0003800000 */
.L_x_125:
[----:B------:R-:W-:Y:S01]  /*68f0*/  UPRMT UR4, UR5, 0x9910, URZ ;  /* 0x0000991005047896 */ /* 0x000fe2000800003f */
[----:B-1----:R-:W-:-:S03]  /*6900*/  @P2 MOV R8, 0x2000 ;  /* 0x0000200000082802 */ /* 0x002fc60000000f00 */
[----:B------:R-:W-:Y:S01]  /*6910*/  UISETP.NE.AND UP0, UPT, UR4, 0x2, UPT ;  /* 0x000000020400788c */ /* 0x000fe2000bf05270 */
[----:B------:R1:W-:Y:S05]  /*6920*/  @P2 SYNCS.ARRIVE.TRANS64 RZ, [R7+URZ+0x12400], R8 ;  /* 0x0124000807ff29a7 */ /* 0x0003ea000800003f */
[----:B------:R-:W-:-:S13]  /*6930*/  PLOP3.LUT P3, PT, PT, PT, UP0, 0x80, 0x0 ;  /* 0x000000000000781c */ /* 0x000fda0003f6f008 */
[----:B-1----:R-:W-:Y:S05]  /*6940*/  @P3 BRA `(.L_x_100) ;  /* 0x0000000000043947 */ /* 0x002fea0003800000 */
[----:B------:R-:W-:Y:S01]  /*6950*/  BPT.TRAP 0x1 ;  /* 0x000000040000795c */ /* 0x000fe20000300000 */
.L_x_100:
[----:B------:R-:W-:Y:S05]  /*6960*/  @P0 BRA `(.L_x_101) ;  /* 0x0000000000040947 */ /* 0x000fea0003800000 */
[----:B------:R-:W-:Y:S01]  /*6970*/  BPT.TRAP 0x1 ;  /* 0x000000040000795c */ /* 0x000fe20000300000 */
.L_x_101:
        /* <DEDUP_REMOVED lines=11> */
[----:B------:R-:W-:-:S03]  /*6a30*/  IADD3 R5, R5, 0x1, RZ ;  /* 0x0000000105057810 */ /* 0x000fc60007ffe0ff */
[----:B------:R-:W-:Y:S01]  /*6a40*/  UIADD3 UR9, UR9, 0x12400, URZ ;  /* 0x0001240009097890 */ /* 0x000fe2000fffe03f */
[C---:B------:R-:W-:Y:S01]  /*6a50*/  ISETP.NE.AND P3, PT, R5.reuse, 0x5, PT ;  /* 0x000000050500780c */ /* 0x040fe20003f65270 */
[----:B------:R-:W-:Y:S02]  /*6a60*/  USHF.L.U32 UR11, UR11, 0x6, URZ ;  /* 0x000000060b0b7899 */ /* 0x000fe4000800063f */
[----:B------:R-:W-:Y:S01]  /*6a70*/  UIADD3 UR8, UR8, 0x4000, URZ ;  /* 0x0000400008087890 */ /* 0x000fe2000fffe03f */
[----:B------:R-:W-:Y:S02]  /*6a80*/  SEL R7, RZ, 0x1, P3 ;  /* 0x00000001ff077807 */ /* 0x000fe40001800000 */
[----:B------:R-:W-:Y:S02]  /*6a90*/  SEL R5, R5, RZ, P3 ;  /* 0x000000ff05057207 */ /* 0x000fe40001800000 */
[----:B------:R-:W-:-:S04]  /*6aa0*/  LOP3.LUT R0, R0, R7, RZ, 0x3c, !PT ;  /* 0x0000000700007212 */ /* 0x000fc800078e3cff */
[----:B------:R1:W-:Y:S02]  /*6ab0*/  UTMALDG.4D [UR8], [UR16], desc[UR18] ;  /* 0x00001208100075b4 */ /* 0x0003e40008019000 */
[----:B-1----:R-:W-:Y:S01]  /*6ac0*/  NOP ;  /* 0x0000000000007918 */ /* 0x002fe20000000000 */
.L_x_98:
[----:B------:R-:W-:Y:S05]  /*6ad0*/  BSYNC B2 ;  /* 0x0000000000027941 */ /* 0x000fea0003800000 */
.L_x_97:
[----:B------:R-:W-:Y:S01]  /*6ae0*/  ISETP.LT.OR P3, PT, R4, 0x4, !P6 ;  /* 0x000000040400780c */ /* 0x000fe20007761670 */
[----:B------:R-:W-:-:S12]  /*6af0*/  BSSY B2, `(.L_x_102) ;  /* 0x0000028000027945 */ /* 0x000fd80003800000 */
[----:B------:R-:W-:Y:S05]  /*6b00*/  @P3 BRA `(.L_x_103) ;  /* 0x0000000000983947 */ /* 0x000fea0003800000 */
[----:B------:R-:W1:Y:S01]  /*6b10*/  S2R R7, SR_CgaCtaId ;  /* 0x0000000000077919 */ /* 0x000e620000008800 */
[----:B------:R-:W-:Y:S02]  /*6b20*/  MOV R6, 0x400 ;  /* 0x0000040000067802 */ /* 0x000fe40000000f00 */
[----:B------:R-:W-:Y:S02]  /*6b30*/  SHF.L.U32 R8, R0, 0x1f, RZ ;  /* 0x0000001f00087819 */ /* 0x000fe400000006ff */
[----:B-1----:R-:W-:-:S05]  /*6b40*/  LEA R6, R7, R6, 0x18 ;  /* 0x0000000607067211 */ /* 0x002fca00078ec0ff */
[----:B------:R-:W-:-:S04]  /*6b50*/  IMAD R7, R5, 0x8, R6 ;  /* 0x0000000805077824 */ /* 0x000fc800078e0206 */
[----:B------:R-:W1:Y:S02]  /*6b60*/  SYNCS.PHASECHK.TRANS64.TRYWAIT P3, [R7+URZ+0x12428], R8 ;  /* 0x01242808070075a7 */ /* 0x000e64000806017f */
[----:B-1----:R-:W-:Y:S05]  /*6b70*/  @!P3 BRA `(.L_x_104) ;  /* 0x000000080020b947 */ /* 0x002fea0003800000 */
.L_x_126:
[----:B------:R-:W-:Y:S01]  /*6b80*/  UPRMT UR4, UR5, 0x9910, URZ ;  /* 0x0000991005047896 */ /* 0x000fe2000800003f */
[----:B-1----:R-:W-:-:S03]  /*6b90*/  @P1 MOV R8, 0x2000 ;  /* 0x0000200000081802 */ /* 0x002fc60000000f00 */
[----:B------:R-:W-:Y:S01]  /*6ba0*/  UISETP.NE.AND UP0, UPT, UR4, 0x2, UPT ;  /* 0x000000020400788c */ /* 0x000fe2000bf05270 */
[----:B------:R1:W-:Y:S05]  /*6bb0*/  @P1 SYNCS.ARRIVE.TRANS64 RZ, [R7+URZ+0x12400], R8 ;  /* 0x0124000807ff19a7 */ /* 0x0003ea000800003f */
[----:B------:R-:W-:-:S13]  /*6bc0*/  PLOP3.LUT P3, PT, PT, PT, UP0, 0x80, 0x0 ;  /* 0x000000000000781c */ /* 0x000fda0003f6f008 */
[----:B-1----:R-:W-:Y:S05]  /*6bd0*/  @P3 BRA `(.L_x_105) ;  /* 0x0000000000043947 */ /* 0x002fea0003800000 */
[----:B------:R-:W-:Y:S01]  /*6be0*/  BPT.TRAP 0x1 ;  /* 0x000000040000795c */ /* 0x000fe20000300000 */
.L_x_105:
[----:B------:R-:W-:Y:S05]  /*6bf0*/  @P0 BRA `(.L_x_106) ;  /* 0x0000000000040947 */ /* 0x000fea0003800000 */
[----:B------:R-:W-:Y:S01]  /*6c00*/  BPT.TRAP 0x1 ;  /* 0x000000040000795c */ /* 0x000fe20000300000 */
.L_x_106:
        /* <DEDUP_REMOVED lines=11> */
[----:B------:R-:W-:Y:S01]  /*6cc0*/  IADD3 R5, R5, 0x1, RZ ;  /* 0x0000000105057810 */ /* 0x000fe20007ffe0ff */
[----:B------:R-:W-:-:S02]  /*6cd0*/  VIADD R9, R9, 0x1 ;  /* 0x0000000109097836 */ /* 0x000fc40000000000 */
        /* <DEDUP_REMOVED lines=9> */
.L_x_103:
[----:B------:R-:W-:Y:S05]  /*6d70*/  BSYNC B2 ;  /* 0x0000000000027941 */ /* 0x000fea0003800000 */
.L_x_102:
[C---:B------:R-:W-:Y:S02]  /*6d80*/  ISETP.GT.AND P3, PT, R4.reuse, 0x4, PT ;  /* 0x000000040400780c */ /* 0x040fe40003f64270 */
[----:B------:R-:W-:-:S11]  /*6d90*/  IADD3 R4, R4, -0x2, RZ ;  /* 0xfffffffe04047810 */ /* 0x000fd60007ffe0ff */
[----:B------:R-:W-:Y:S05]  /*6da0*/  @P3 BRA `(.L_x_107) ;  /* 0xfffffff800ac3947 */ /* 0x000fea000383ffff */
[----:B------:R-:W-:Y:S05]  /*6db0*/  BSYNC B1 ;  /* 0x0000000000017941 */ /* 0x000fea0003800000 */
.L_x_96:
[----:B------:R-:W-:Y:S01]  /*6dc0*/  VIADD R17, R17, UR14 ;  /* 0x0000000e11117c36 */ /* 0x000fe20008000000 */
[----:B------:R-:W-:Y:S01]  /*6dd0*/  ULDC UR4, c[0x0][0xa00] ;  /* 0x0002800000047ab9 */ /* 0x000fe20000000800 */
[----:B-1----:R-:W-:-:S03]  /*6de0*/  PRMT R4, RZ, 0x7610, R4 ;  /* 0x00007610ff047816 */ /* 0x002fc60000000004 */
[----:B------:R-:W-:-:S13]  /*6df0*/  ISETP.GE.AND P3, PT, R17, UR4, PT ;  /* 0x0000000411007c0c */ /* 0x000fda000bf66270 */
[----:B------:R-:W-:Y:S05]  /*6e00*/  @!P3 BRA `(.L_x_108) ;  /* 0xfffffff00098b947 */ /* 0x000fea000383ffff */
[----:B------:R-:W-:Y:S05]  /*6e10*/  BSYNC B0 ;  /* 0x0000000000007941 */ /* 0x000fea0003800000 */
.L_x_81:
[----:B------:R-:W-:Y:S05]  /*6e20*/  EXIT ;  /* 0x000000000000794d */ /* 0x000fea0003800000 */
.L_x_17:
[----:B-1----:R-:W-:-:S04]  /*6e30*/  MOV R3, UR5 ;  /* 0x0000000500037c02 */ /* 0x002fc80008000f00 */
[----:B------:R1:W2:Y:S03]  /*6e40*/  SYNCS.PHASECHK.TRANS64.TRYWAIT P1, [R3+URZ+0x12450], R0 ;  /* 0x01245000030075a7 */ /* 0x0002a6000802017f */
[----:B--2---:R-:W-:Y:S05]  /*6e50*/  @!P1 NANOSLEEP.SYNCS 0x989680 ;  /* 0x009896800000995d */ /* 0x004fea0003900000 */
[----:B------:R-:W2:Y:S02]  /*6e60*/  @!P1 SYNCS.PHASECHK.TRANS64 P1, [R3+URZ+0x12450], R0 ;  /* 0x01245000030095a7 */ /* 0x000ea4000802007f */
[----:B--2---:R-:W-:Y:S05]  /*6e70*/  @!P1 BRA `(.L_x_17) ;  /* 0xfffffffc00ec9947 */ /* 0x004fea000383ffff */
[----:B------:R-:W-:Y:S05]  /*6e80*/  BRA `(.L_x_109) ;  /* 0xffffffa000e07947 */ /* 0x000fea000383ffff */
.L_x_19:
[----:B-1----:R-:W-:-:S04]  /*6e90*/  IMAD.U32 R5, RZ, RZ, UR22 ;  /* 0x00000016ff057e24 */ /* 0x002fc8000f8e00ff */
[----:B------:R1:W2:Y:S03]  /*6ea0*/  SYNCS.PHASECHK.TRANS64.TRYWAIT P1, [R5+URZ+0x12400], R0 ;  /* 0x01240000050075a7 */ /* 0x0002a6000802017f */
[----:B--2---:R-:W-:Y:S05]  /*6eb0*/  @!P1 NANOSLEEP.SYNCS 0x989680 ;  /* 0x009896800000995d */ /* 0x004fea0003900000 */
[----:B------:R-:W2:Y:S02]  /*6ec0*/  @!P1 SYNCS.PHASECHK.TRANS64 P1, [R5+URZ+0x12400], R0 ;  /* 0x01240000050095a7 */ /* 0x000ea4000802007f */
[----:B--2---:R-:W-:Y:S05]  /*6ed0*/  @!P1 BRA `(.L_x_19) ;  /* 0xfffffffc00ec9947 */ /* 0x004fea000383ffff */
[----:B------:R-:W-:Y:S05]  /*6ee0*/  BRA `(.L_x_110) ;  /* 0xffffffa000f47947 */ /* 0x000fea000383ffff */
.L_x_20:
[----:B-1----:R-:W-:-:S04]  /*6ef0*/  MOV R0, UR20 ;  /* 0x0000001400007c02 */ /* 0x002fc80008000f00 */
[----:B------:R1:W2:Y:S03]  /*6f00*/  SYNCS.PHASECHK.TRANS64.TRYWAIT P1, [R0+URZ+-0x8], R3 ;  /* 0xfffff803000075a7 */ /* 0x0002a6000802017f */
[----:B--2---:R-:W-:Y:S05]  /*6f10*/  @!P1 NANOSLEEP.SYNCS 0x989680 ;  /* 0x009896800000995d */ /* 0x004fea0003900000 */
[----:B------:R-:W2:Y:S02]  /*6f20*/  @!P1 SYNCS.PHASECHK.TRANS64 P1, [R0+URZ+-0x8], R3 ;  /* 0xfffff803000095a7 */ /* 0x000ea4000802007f */
[----:B--2---:R-:W-:Y:S05]  /*6f30*/  @!P1 BRA `(.L_x_20) ;  /* 0xfffffffc00ec9947 */ /* 0x004fea000383ffff */
[----:B------:R-:W-:Y:S05]  /*6f40*/  BRA `(.L_x_111) ;  /* 0xffffffa000e47947 */ /* 0x000fea000383ffff */
.L_x_22:
[----:B-1----:R-:W-:-:S04]  /*6f50*/  IMAD.U32 R7, RZ, RZ, UR6 ;  /* 0x00000006ff077e24 */ /* 0x002fc8000f8e00ff */
[----:B------:R1:W2:Y:S03]  /*6f60*/  SYNCS.PHASECHK.TRANS64.TRYWAIT P1, [R7+URZ+0x12400], R6 ;  /* 0x01240006070075a7 */ /* 0x0002a6000802017f */
[----:B--2---:R-:W-:Y:S05]  /*6f70*/  @!P1 NANOSLEEP.SYNCS 0x989680 ;  /* 0x009896800000995d */ /* 0x004fea0003900000 */
[----:B------:R-:W2:Y:S02]  /*6f80*/  @!P1 SYNCS.PHASECHK.TRANS64 P1, [R7+URZ+0x12400], R6 ;  /* 0x01240006070095a7 */ /* 0x000ea4000802007f */
[----:B--2---:R-:W-:Y:S05]  /*6f90*/  @!P1 BRA `(.L_x_22) ;  /* 0xfffffffc00ec9947 */ /* 0x004fea000383ffff */
[----:B------:R-:W-:Y:S05]  /*6fa0*/  BRA `(.L_x_112) ;  /* 0xffffffb400587947 */ /* 0x000fea000383ffff */
.L_x_27:
[----:B-1----:R-:W-:-:S04]  /*6fb0*/  MOV R5, UR6 ;  /* 0x0000000600057c02 */ /* 0x002fc80008000f00 */
[----:B------:R1:W2:Y:S03]  /*6fc0*/  SYNCS.PHASECHK.TRANS64.TRYWAIT P2, [R5+URZ+0x12400], R4 ;  /* 0x01240004050075a7 */ /* 0x0002a6000804017f */
[----:B--2---:R-:W-:Y:S05]  /*6fd0*/  @!P2 NANOSLEEP.SYNCS 0x989680 ;  /* 0x009896800000a95d */ /* 0x004fea0003900000 */
[----:B------:R-:W2:Y:S02]  /*6fe0*/  @!P2 SYNCS.PHASECHK.TRANS64 P2, [R5+URZ+0x12400], R4 ;  /* 0x012400040500a5a7 */ /* 0x000ea4000804007f */
[----:B--2---:R-:W-:Y:S05]  /*6ff0*/  @!P2 BRA `(.L_x_27) ;  /* 0xfffffffc00eca947 */ /* 0x004fea000383ffff */
[----:B------:R-:W-:Y:S05]  /*7000*/  BRA `(.L_x_113) ;  /* 0xffffffb800107947 */ /* 0x000fea000383ffff */
.L_x_31:
[----:B-1----:R-:W-:-:S04]  /*7010*/  IMAD.U32 R8, RZ, RZ, UR6 ;  /* 0x00000006ff087e24 */ /* 0x002fc8000f8e00ff */
[----:B------:R1:W2:Y:S03]  /*7020*/  SYNCS.PHASECHK.TRANS64.TRYWAIT P2, [R8+URZ+0x12400], R9 ;  /* 0x01240009080075a7 */ /* 0x0002a6000804017f */
[----:B--2---:R-:W-:Y:S05]  /*7030*/  @!P2 NANOSLEEP.SYNCS 0x989680 ;  /* 0x009896800000a95d */ /* 0x004fea0003900000 */
[----:B------:R-:W2:Y:S02]  /*7040*/  @!P2 SYNCS.PHASECHK.TRANS64 P2, [R8+URZ+0x12400], R9 ;  /* 0x012400090800a5a7 */ /* 0x000ea4000804007f */
[----:B--2---:R-:W-:Y:S05]  /*7050*/  @!P2 BRA `(.L_x_31) ;  /* 0xfffffffc00eca947 */ /* 0x004fea000383ffff */
[----:B------:R-:W-:Y:S05]  /*7060*/  BRA `(.L_x_30) ;  /* 0xffffffcc00287947 */ /* 0x000fea000383ffff */
.L_x_51:
[----:B-1----:R-:W-:-:S04]  /*7070*/  MOV R3, UR20 ;  /* 0x0000001400037c02 */ /* 0x002fc80008000f00 */
[----:B------:R1:W2:Y:S03]  /*7080*/  SYNCS.PHASECHK.TRANS64.TRYWAIT P1, [R3+URZ+0x8], R0 ;  /* 0x00000800030075a7 */ /* 0x0002a6000802017f */
[----:B--2---:R-:W-:Y:S05]  /*7090*/  @!P1 NANOSLEEP.SYNCS 0x989680 ;  /* 0x009896800000995d */ /* 0x004fea0003900000 */
[----:B------:R-:W2:Y:S02]  /*70a0*/  @!P1 SYNCS.PHASECHK.TRANS64 P1, [R3+URZ+0x8], R0 ;  /* 0x00000800030095a7 */ /* 0x000ea4000802007f */
[----:B--2---:R-:W-:Y:S05]  /*70b0*/  @!P1 BRA `(.L_x_51) ;  /* 0xfffffffc00ec9947 */ /* 0x004fea000383ffff */
[----:B------:R-:W-:Y:S05]  /*70c0*/  BRA `(.L_x_114) ;  /* 0xffffffd400c87947 */ /* 0x000fea000383ffff */
.L_x_66:
[----:B------:R-:W-:Y:S01]  /*70d0*/  BSSY B1, `(.L_x_115) ;  /* 0x0000006000017945 */ /* 0x000fe20003800000 */
[----:B------:R-:W-:-:S07]  /*70e0*/  IMAD.MOV.U32 R15, RZ, RZ, -0x1 ;  /* 0xffffffffff0f7424 */ /* 0x000fce00078e00ff */
[----:B------:R-:W-:Y:S05]  /*70f0*/  WARPSYNC.COLLECTIVE R15, `(.L_x_116) ;  /* 0x000000000f0c7348 */ /* 0x000fea0003c00000 */
[----:B------:R-:W-:Y:S02]  /*7100*/  ELECT P6, UR62, PT ;  /* 0x00000000003e782f */ /* 0x000fe400038c0000 */
[----:B------:R-:W-:Y:S01]  /*7110*/  MOV R14, UR62 ;  /* 0x0000003e000e7c02 */ /* 0x000fe20008000f00 */
[----:B------:R-:W-:Y:S10]  /*7120*/  ENDCOLLECTIVE ;  /* 0x000000000000791b */ /* 0x000ff40003800000 */
.L_x_116:
[----:B------:R-:W-:Y:S05]  /*7130*/  BSYNC B1 ;  /* 0x0000000000017941 */ /* 0x000fea0003800000 */
.L_x_115:
[----:B------:R-:W-:Y:S05]  /*7140*/  BRA `(.L_x_117) ;  /* 0xffffffe800047947 */ /* 0x000fea000383ffff */
.L_x_69:
[----:B-1----:R1:W2:Y:S02]  /*7150*/  SYNCS.PHASECHK.TRANS64.TRYWAIT P2, [R7+URZ+0x12460], R6 ;  /* 0x01246006070075a7 */ /* 0x0022a4000804017f */
[----:B--2---:R-:W-:Y:S05]  /*7160*/  @!P2 NANOSLEEP.SYNCS 0x989680 ;  /* 0x009896800000a95d */ /* 0x004fea0003900000 */
[----:B------:R-:W2:Y:S02]  /*7170*/  @!P2 SYNCS.PHASECHK.TRANS64 P2, [R7+URZ+0x12460], R6 ;  /* 0x012460060700a5a7 */ /* 0x000ea4000804007f */
[----:B--2---:R-:W-:Y:S05]  /*7180*/  @!P2 BRA `(.L_x_69) ;  /* 0xfffffffc00f0a947 */ /* 0x004fea000383ffff */
[----:B------:R-:W-:Y:S05]  /*7190*/  BRA `(.L_x_118) ;  /* 0xffffffe800247947 */ /* 0x000fea000383ffff */
.L_x_74:
[----:B-1----:R1:W2:Y:S02]  /*71a0*/  SYNCS.PHASECHK.TRANS64.TRYWAIT P2, [R7+URZ+0x124b0], R4 ;  /* 0x0124b004070075a7 */ /* 0x0022a4000804017f */
[----:B--2---:R-:W-:Y:S05]  /*71b0*/  @!P2 NANOSLEEP.SYNCS 0x989680 ;  /* 0x009896800000a95d */ /* 0x004fea0003900000 */
[----:B------:R-:W2:Y:S02]  /*71c0*/  @!P2 SYNCS.PHASECHK.TRANS64 P2, [R7+URZ+0x124b0], R4 ;  /* 0x0124b0040700a5a7 */ /* 0x000ea4000804007f */
[----:B--2---:R-:W-:Y:S05]  /*71d0*/  @!P2 BRA `(.L_x_74) ;  /* 0xfffffffc00f0a947 */ /* 0x004fea000383ffff */
[----:B------:R-:W-:Y:S05]  /*71e0*/  BRA `(.L_x_73) ;  /* 0xffffffe800b07947 */ /* 0x000fea000383ffff */
.L_x_77:
[----:B-1----:R1:W2:Y:S02]  /*71f0*/  SYNCS.PHASECHK.TRANS64.TRYWAIT P2, [R4+URZ+0x12460], R9 ;  /* 0x01246009040075a7 */ /* 0x0022a4000804017f */
[----:B--2---:R-:W-:Y:S05]  /*7200*/  @!P2 NANOSLEEP.SYNCS 0x989680 ;  /* 0x009896800000a95d */ /* 0x004fea0003900000 */
[----:B------:R-:W2:Y:S02]  /*7210*/  @!P2 SYNCS.PHASECHK.TRANS64 P2, [R4+URZ+0x12460], R9 ;  /* 0x012460090400a5a7 */ /* 0x000ea4000804007f */
[----:B--2---:R-:W-:Y:S05]  /*7220*/  @!P2 BRA `(.L_x_77) ;  /* 0xfffffffc00f0a947 */ /* 0x004fea000383ffff */
[----:B------:R-:W-:Y:S05]  /*7230*/  BRA `(.L_x_119) ;  /* 0xffffffe800c47947 */ /* 0x000fea000383ffff */
.L_x_82:
[----:B------:R-:W-:Y:S01]  /*7240*/  BSSY B1, `(.L_x_120) ;  /* 0x0000006000017945 */ /* 0x000fe20003800000 */
[----:B------:R-:W-:-:S07]  /*7250*/  MOV R15, 0xffffffff ;  /* 0xffffffff000f7802 */ /* 0x000fce0000000f00 */
[----:B------:R-:W-:Y:S05]  /*7260*/  WARPSYNC.COLLECTIVE R15, `(.L_x_121) ;  /* 0x000000000f0c7348 */ /* 0x000fea0003c00000 */
[----:B------:R-:W-:Y:S02]  /*7270*/  ELECT P6, UR62, PT ;  /* 0x00000000003e782f */ /* 0x000fe400038c0000 */
[----:B------:R-:W-:Y:S01]  /*7280*/  MOV R14, UR62 ;  /* 0x0000003e000e7c02 */ /* 0x000fe20008000f00 */
[----:B------:R-:W-:Y:S10]  /*7290*/  ENDCOLLECTIVE ;  /* 0x000000000000791b */ /* 0x000ff40003800000 */
.L_x_121:
[----:B------:R-:W-:Y:S05]  /*72a0*/  BSYNC B1 ;  /* 0x0000000000017941 */ /* 0x000fea0003800000 */
.L_x_120:
[----:B------:R-:W-:Y:S05]  /*72b0*/  BRA `(.L_x_122) ;  /* 0xffffffec00d47947 */ /* 0x000fea000383ffff */
.L_x_85:
[----:B-1----:R1:W2:Y:S02]  /*72c0*/  SYNCS.PHASECHK.TRANS64.TRYWAIT P4, [R8+URZ+0x12428], R7 ;  /* 0x01242807080075a7 */ /* 0x0022a4000808017f */
[----:B--2---:R-:W-:Y:S05]  /*72d0*/  @!P4 NANOSLEEP.SYNCS 0x989680 ;  /* 0x009896800000c95d */ /* 0x004fea0003900000 */
[----:B------:R-:W2:Y:S02]  /*72e0*/  @!P4 SYNCS.PHASECHK.TRANS64 P4, [R8+URZ+0x12428], R7 ;  /* 0x012428070800c5a7 */ /* 0x000ea4000808007f */
[----:B--2---:R-:W-:Y:S05]  /*72f0*/  @!P4 BRA `(.L_x_85) ;  /* 0xfffffffc00f0c947 */ /* 0x004fea000383ffff */
[----:B------:R-:W-:Y:S05]  /*7300*/  BRA `(.L_x_123) ;  /* 0xffffffec00ec7947 */ /* 0x000fea000383ffff */
.L_x_90:
[----:B-1----:R1:W2:Y:S02]  /*7310*/  SYNCS.PHASECHK.TRANS64.TRYWAIT P4, [R4+URZ+0x124b0], R7 ;  /* 0x0124b007040075a7 */ /* 0x0022a4000808017f */
[----:B--2---:R-:W-:Y:S05]  /*7320*/  @!P4 NANOSLEEP.SYNCS 0x989680 ;  /* 0x009896800000c95d */ /* 0x004fea0003900000 */
[----:B------:R-:W2:Y:S02]  /*7330*/  @!P4 SYNCS.PHASECHK.TRANS64 P4, [R4+URZ+0x124b0], R7 ;  /* 0x0124b0070400c5a7 */ /* 0x000ea4000808007f */
[----:B--2---:R-:W-:Y:S05]  /*7340*/  @!P4 BRA `(.L_x_90) ;  /* 0xfffffffc00f0c947 */ /* 0x004fea000383ffff */
[----:B------:R-:W-:Y:S05]  /*7350*/  BRA `(.L_x_89) ;  /* 0xfffffff000787947 */ /* 0x000fea000383ffff */
.L_x_93:
[----:B-1----:R1:W2:Y:S02]  /*7360*/  SYNCS.PHASECHK.TRANS64.TRYWAIT P3, [R7+URZ+0x12428], R8 ;  /* 0x01242808070075a7 */ /* 0x0022a4000806017f */
[----:B--2---:R-:W-:Y:S05]  /*7370*/  @!P3 NANOSLEEP.SYNCS 0x989680 ;  /* 0x009896800000b95d */ /* 0x004fea0003900000 */
[----:B------:R-:W2:Y:S02]  /*7380*/  @!P3 SYNCS.PHASECHK.TRANS64 P3, [R7+URZ+0x12428], R8 ;  /* 0x012428080700b5a7 */ /* 0x000ea4000806007f */
[----:B--2---:R-:W-:Y:S05]  /*7390*/  @!P3 BRA `(.L_x_93) ;  /* 0xfffffffc00f0b947 */ /* 0x004fea000383ffff */
[----:B------:R-:W-:Y:S05]  /*73a0*/  BRA `(.L_x_124) ;  /* 0xfffffff000907947 */ /* 0x000fea000383ffff */
.L_x_99:
[----:B-1----:R1:W2:Y:S02]  /*73b0*/  SYNCS.PHASECHK.TRANS64.TRYWAIT P3, [R7+URZ+0x12428], R8 ;  /* 0x01242808070075a7 */ /* 0x0022a4000806017f */
[----:B--2---:R-:W-:Y:S05]  /*73c0*/  @!P3 NANOSLEEP.SYNCS 0x989680 ;  /* 0x009896800000b95d */ /* 0x004fea0003900000 */
[----:B------:R-:W2:Y:S02]  /*73d0*/  @!P3 SYNCS.PHASECHK.TRANS64 P3, [R7+URZ+0x12428], R8 ;  /* 0x012428080700b5a7 */ /* 0x000ea4000806007f */
[----:B--2---:R-:W-:Y:S05]  /*73e0*/  @!P3 BRA `(.L_x_99) ;  /* 0xfffffffc00f0b947 */ /* 0x004fea000383ffff */
[----:B------:R-:W-:Y:S05]  /*73f0*/  BRA `(.L_x_125) ;  /* 0xfffffff4003c7947 */ /* 0x000fea000383ffff */
.L_x_104:
[----:B-1----:R1:W2:Y:S02]  /*7400*/  SYNCS.PHASECHK.TRANS64.TRYWAIT P3, [R7+URZ+0x12428], R8 ;  /* 0x01242808070075a7 */ /* 0x0022a4000806017f */
[----:B--2---:R-:W-:Y:S05]  /*7410*/  @!P3 NANOSLEEP.SYNCS 0x989680 ;  /* 0x009896800000b95d */ /* 0x004fea0003900000 */
[----:B------:R-:W2:Y:S02]  /*7420*/  @!P3 SYNCS.PHASECHK.TRANS64 P3, [R7+URZ+0x12428], R8 ;  /* 0x012428080700b5a7 */ /* 0x000ea4000806007f */
[----:B--2---:R-:W-:Y:S05]  /*7430*/  @!P3 BRA `(.L_x_104) ;  /* 0xfffffffc00f0b947 */ /* 0x004fea000383ffff */
[----:B------:R-:W-:Y:S05]  /*7440*/  BRA `(.L_x_126) ;  /* 0xfffffff400cc7947 */ /* 0x000fea000383ffff */
        .weak           $__internal_0_$__cuda_sm20_rcp_rn_f32_slowpath
        .type           $__internal_0_$__cuda_sm20_rcp_rn_f32_slowpath,@function
        .size           $__internal_0_$__cuda_sm20_rcp_rn_f32_slowpath,(.L_x_132 - $__internal_0_$__cuda_sm20_rcp_rn_f32_slowpath)
$__internal_0_$__cuda_sm20_rcp_rn_f32_slowpath:
[----:B------:R-:W-:Y:S01]  /*7450*/  IMAD.SHL.U32 R0, R3, 0x2, RZ ;  /* 0x0000000203007824 */ /* 0x000fe200078e00ff */
[----:B------:R-:W-:Y:S04]  /*7460*/  BSSY B2, `(.L_x_127) ;  /* 0x0000030000027945 */ /* 0x000fe80003800000 */
[----:B------:R-:W-:-:S04]  /*7470*/  SHF.R.U32.HI R19, RZ, 0x18, R0 ;  /* 0x00000018ff137819 */ /* 0x000fc80000011600 */
[----:B------:R-:W-:-:S13]  /*7480*/  ISETP.NE.U32.AND P0, PT, R19, RZ, PT ;  /* 0x000000ff1300720c */ /* 0x000fda0003f05070 */
[----:B------:R-:W-:Y:S05]  /*7490*/  @P0 BRA `(.L_x_128) ;  /* 0x0000000000280947 */ /* 0x000fea0003800000 */
[----:B------:R-:W-:-:S04]  /*74a0*/  SHF.L.U32 R0, R3, 0x1, RZ ;  /* 0x0000000103007819 */ /* 0x000fc800000006ff */
[----:B------:R-:W-:-:S13]  /*74b0*/  ISETP.NE.AND P0, PT, R0, RZ, PT ;  /* 0x000000ff0000720c */ /* 0x000fda0003f05270 */
[----:B------:R-:W-:Y:S01]  /*74c0*/  @P0 FFMA R7, R3, 1.84467440737095516160e+19, RZ ;  /* 0x5f80000003070823 */ /* 0x000fe200000000ff */
[----:B------:R-:W-:Y:S08]  /*74d0*/  @!P0 MUFU.RCP R6, R3 ;  /* 0x0000000300068308 */ /* 0x000ff00000001000 */
[----:B------:R-:W1:Y:S02]  /*74e0*/  @P0 MUFU.RCP R0, R7 ;  /* 0x0000000700000308 */ /* 0x000e640000001000 */
[----:B-1----:R-:W-:-:S04]  /*74f0*/  @P0 FFMA R12, R7, R0, -1 ;  /* 0xbf800000070c0423 */ /* 0x002fc80000000000 */
[----:B------:R-:W-:-:S04]  /*7500*/  @P0 FADD.FTZ R13, -R12, -RZ ;  /* 0x800000ff0c0d0221 */ /* 0x000fc80000010100 */
[----:B------:R-:W-:-:S04]  /*7510*/  @P0 FFMA R0, R0, R13, R0 ;  /* 0x0000000d00000223 */ /* 0x000fc80000000000 */
[----:B------:R-:W-:Y:S01]  /*7520*/  @P0 FFMA R6, R0, 1.84467440737095516160e+19, RZ ;  /* 0x5f80000000060823 */ /* 0x000fe200000000ff */
[----:B------:R-:W-:Y:S06]  /*7530*/  BRA `(.L_x_129) ;  /* 0x0000000000887947 */ /* 0x000fec0003800000 */
.L_x_128:
[----:B------:R-:W-:-:S05]  /*7540*/  VIADD R22, R19, 0xffffff03 ;  /* 0xffffff0313167836 */ /* 0x000fca0000000000 */
[----:B------:R-:W-:-:S13]  /*7550*/  ISETP.GT.U32.AND P0, PT, R22, 0x1, PT ;  /* 0x000000011600780c */ /* 0x000fda0003f04070 */
[----:B------:R-:W-:Y:S05]  /*7560*/  @P0 BRA `(.L_x_130) ;  /* 0x0000000000780947 */ /* 0x000fea0003800000 */
[----:B------:R-:W-:Y:S02]  /*7570*/  LOP3.LUT R0, R3, 0x7fffff, RZ, 0xc0, !PT ;  /* 0x007fffff03007812 */ /* 0x000fe400078ec0ff */
[----:B------:R-:W-:Y:S02]  /*7580*/  MOV R13, 0x3 ;  /* 0x00000003000d7802 */ /* 0x000fe40000000f00 */
[----:B------:R-:W-:Y:S02]  /*7590*/  LOP3.LUT R0, R0, 0x3f800000, RZ, 0xfc, !PT ;  /* 0x3f80000000007812 */ /* 0x000fe400078efcff */
[----:B------:R-:W-:Y:S02]  /*75a0*/  SHF.L.U32 R13, R13, R22, RZ ;  /* 0x000000160d0d7219 */ /* 0x000fe400000006ff */
[----:B------:R-:W1:Y:S02]  /*75b0*/  MUFU.RCP R7, R0 ;  /* 0x0000000000077308 */ /* 0x000e640000001000 */
[----:B-1----:R-:W-:-:S04]  /*75c0*/  FFMA R6, R0, R7, -1 ;  /* 0xbf80000000067423 */ /* 0x002fc80000000007 */
[----:B------:R-:W-:-:S04]  /*75d0*/  FADD.FTZ R6, -R6, -RZ ;  /* 0x800000ff06067221 */ /* 0x000fc80000010100 */
[CCC-:B------:R-:W-:Y:S01]  /*75e0*/  FFMA.RM R12, R7.reuse, R6.reuse, R7.reuse ;  /* 0x00000006070c7223 */ /* 0x1c0fe20000004007 */
[----:B------:R-:W-:-:S04]  /*75f0*/  FFMA.RP R7, R7, R6, R7 ;  /* 0x0000000607077223 */ /* 0x000fc80000008007 */
[C---:B------:R-:W-:Y:S02]  /*7600*/  LOP3.LUT R6, R12.reuse, 0x7fffff, RZ, 0xc0, !PT ;  /* 0x007fffff0c067812 */ /* 0x040fe400078ec0ff */
[----:B------:R-:W-:Y:S02]  /*7610*/  FSETP.NEU.FTZ.AND P0, PT, R12, R7, PT ;  /* 0x000000070c00720b */ /* 0x000fe40003f1d000 */
[----:B------:R-:W-:Y:S02]  /*7620*/  LOP3.LUT R6, R6, 0x800000, RZ, 0xfc, !PT ;  /* 0x0080000006067812 */ /* 0x000fe400078efcff */
[----:B------:R-:W-:Y:S02]  /*7630*/  SEL R7, RZ, 0xffffffff, !P0 ;  /* 0xffffffffff077807 */ /* 0x000fe40004000000 */
[----:B------:R-:W-:-:S03]  /*7640*/  LOP3.LUT R13, R13, R6, RZ, 0xc0, !PT ;  /* 0x000000060d0d7212 */ /* 0x000fc600078ec0ff */
[----:B------:R-:W-:Y:S01]  /*7650*/  IMAD.MOV R7, RZ, RZ, -R7 ;  /* 0x000000ffff077224 */ /* 0x000fe200078e0a07 */
[----:B------:R-:W-:-:S04]  /*7660*/  SHF.R.U32.HI R13, RZ, R22, R13 ;  /* 0x00000016ff0d7219 */ /* 0x000fc8000001160d */
[--C-:B------:R-:W-:Y:S01]  /*7670*/  LOP3.LUT P1, RZ, R7, R22, R6.reuse, 0xf8, !PT ;  /* 0x0000001607ff7212 */ /* 0x100fe2000782f806 */
[----:B------:R-:W-:Y:S01]  /*7680*/  VIADD R7, R19, 0xffffff04 ;  /* 0xffffff0413077836 */ /* 0x000fe20000000000 */
[C---:B------:R-:W-:Y:S02]  /*7690*/  LOP3.LUT P0, RZ, R13.reuse, 0x1, RZ, 0xc0, !PT ;  /* 0x000000010dff7812 */ /* 0x040fe4000780c0ff */
[----:B------:R-:W-:Y:S02]  /*76a0*/  LOP3.LUT P2, RZ, R13, 0x2, RZ, 0xc0, !PT ;  /* 0x000000020dff7812 */ /* 0x000fe4000784c0ff */
[----:B------:R-:W-:Y:S02]  /*76b0*/  SHF.R.U32.HI R6, RZ, R7, R6 ;  /* 0x00000007ff067219 */ /* 0x000fe40000011606 */
[----:B------:R-:W-:Y:S02]  /*76c0*/  PLOP3.LUT P0, PT, P0, P1, P2, 0xe0, 0x0 ;  /* 0x000000000000781c */ /* 0x000fe40000703c20 */
[----:B------:R-:W-:-:S02]  /*76d0*/  LOP3.LUT P1, RZ, R3, 0x7fffff, RZ, 0xc0, !PT ;  /* 0x007fffff03ff7812 */ /* 0x000fc4000782c0ff */
[----:B------:R-:W-:-:S04]  /*76e0*/  SEL R0, RZ, 0x1, !P0 ;  /* 0x00000001ff007807 */ /* 0x000fc80004000000 */
[----:B------:R-:W-:-:S04]  /*76f0*/  IADD3 R0, -R0, RZ, RZ ;  /* 0x000000ff00007210 */ /* 0x000fc80007ffe1ff */
[----:B------:R-:W-:-:S13]  /*7700*/  ISETP.GE.AND P0, PT, R0, RZ, PT ;  /* 0x000000ff0000720c */ /* 0x000fda0003f06270 */
[----:B------:R-:W-:-:S05]  /*7710*/  @!P0 IADD3 R6, R6, 0x1, RZ ;  /* 0x0000000106068810 */ /* 0x000fca0007ffe0ff */
[----:B------:R-:W-:-:S05]  /*7720*/  @!P1 IMAD.SHL.U32 R6, R6, 0x2, RZ ;  /* 0x0000000206069824 */ /* 0x000fca00078e00ff */
[----:B------:R-:W-:Y:S01]  /*7730*/  LOP3.LUT R6, R6, 0x80000000, R3, 0xf8, !PT ;  /* 0x8000000006067812 */ /* 0x000fe200078ef803 */
[----:B------:R-:W-:Y:S06]  /*7740*/  BRA `(.L_x_129) ;  /* 0x0000000000047947 */ /* 0x000fec0003800000 */
.L_x_130:
[----:B------:R1:W2:Y:S02]  /*7750*/  MUFU.RCP R6, R3 ;  /* 0x0000000300067308 */ /* 0x0002a40000001000 */
.L_x_129:
[----:B------:R-:W-:Y:S05]  /*7760*/  BSYNC B2 ;  /* 0x0000000000027941 */ /* 0x000fea0003800000 */
.L_x_127:
[----:B--2---:R-:W-:Y:S01]  /*7770*/  MOV R0, R6 ;  /* 0x0000000600007202 */ /* 0x004fe20000000f00 */
[----:B------:R-:W-:Y:S01]  /*7780*/  IMAD.MOV.U32 R6, RZ, RZ, R14 ;  /* 0x000000ffff067224 */ /* 0x000fe200078e000e */
[----:B------:R-:W-:-:S04]  /*7790*/  MOV R7, 0x0 ;  /* 0x0000000000077802 */ /* 0x000fc80000000f00 */
[----:B-1----:R-:W-:Y:S05]  /*77a0*/  RET.REL.NODEC R6 `(_ZN7cutlass13device_kernelINS_4fmha6kernel28FmhaKernelTmaWarpSpecializedINS1_10collective30FmhaMainloopTmaWarpSpecializedINS_10bfloat16_tEffN4cute5tupleIJNS7_1CILi128EEENS9_ILi64EEESB_EEENS8_IJiNS9_ILi1EEENS8_IJiiEEEEEESF_SF_NS4_13DefaultFusionEJNS2_6OptionILNS2_3TagE0ENS9_ILb1EEEEENSH_ILSI_2ESJ_EEEEENS4_15FmhaFwdEpilogueIS6_fNS8_IJSB_SB_SB_EEEEENS2_23PersistentTileSchedulerEJSK_SL_EEEEEvNT_6ParamsE) ;  /* 0xffffff8806147950 */ /* 0x002fea0003c3ffff */
.L_x_131:
[----:B------:R-:W-:-:S00]  /*77b0*/  BRA `(.L_x_131) ;  /* 0xfffffffc00fc7947 */ /* 0x000fc0000383ffff */
[----:B------:R-:W-:-:S00]  /*77c0*/  NOP ;  /* 0x0000000000007918 */ /* 0x000fc00000000000 */
        /* <DEDUP_REMOVED lines=11> */
.L_x_132:


//--------------------- .nv.global.init           --------------------------
	.section	.nv.global.init,"aw",@progbits
.nv.global.init:
	.type		$str$24,@object
	.size		$str$24,($str$25 - $str$24)
$str$24:
        /*0000*/ 	.byte	0x28, 0x61, 0x64, 0x64, 0x72, 0x65, 0x73, 0x73, 0x20, 0x26, 0x20, 0x6d, 0x61, 0x73, 0x6b, 0x29
        /*0010*/ 	.byte	0x20, 0x3d, 0x3d, 0x20, 0x30, 0x00
	.type		$str$25,@object
	.size		$str$25,(__unnamed_1 - $str$25)
$str$25:
        /*0016*/ 	.byte	0x2f, 0x74, 0x6d, 0x70, 0x2f, 0x63, 0x75, 0x74, 0x6c, 0x61, 0x73, 0x73, 0x5f, 0x73, 0x77, 0x65
        /*0026*/ 	.byte	0x65, 0x70, 0x5f, 0x73, 0x72, 0x63, 0x2f, 0x69, 0x6e, 0x63, 0x6c, 0x75, 0x64, 0x65, 0x2f, 0x63
        /*0036*/ 	.byte	0x75, 0x74, 0x65, 0x2f, 0x70, 0x6f, 0x69, 0x6e, 0x74, 0x65, 0x72, 0x5f, 0x66, 0x6c, 0x61, 0x67
        /*0046*/ 	.byte	0x67, 0x65, 0x64, 0x2e, 0x68, 0x70, 0x70, 0x00
	.type		__unnamed_1,@object
	.size		__unnamed_1,(.L_0 - __unnamed_1)
__unnamed_1:
        /*004e*/ 	.byte	0x61, 0x75, 0x74, 0x6f, 0x20, 0x63, 0x75, 0x74, 0x65, 0x3a, 0x3a, 0x61, 0x73, 0x5f, 0x70, 0x6f
        /* <DEDUP_REMOVED lines=27> */
        /*020e*/ 	.byte	0x32, 0x30, 0x34, 0x38, 0x3e, 0x3e, 0x3e, 0x3e, 0x3e, 0x5d, 0x00
.L_0:


//--------------------- .nv.shared._ZN7cutlass13device_kernelINS_4fmha6kernel28FmhaKernelTmaWarpSpecializedINS1_10collective30FmhaMainloopTmaWarpSpecializedINS_10bfloat16_tEffN4cute5tupleIJNS7_1CILi128EEENS9_ILi64EEESB_EEENS8_IJiNS9_ILi1EEENS8_IJiiEEEEEESF_SF_NS4_13DefaultFusionEJNS2_6OptionILNS2_3TagE0ENS9_ILb1EEEEENSH_ILSI_2ESJ_EEEEENS4_15FmhaFwdEpilogueIS6_fNS8_IJSB_SB_SB_EEEEENS2_23PersistentTileSchedulerEJSK_SL_EEEEEvNT_6ParamsE --------------------------
	.section	.nv.shared._ZN7cutlass13device_kernelINS_4fmha6kernel28FmhaKernelTmaWarpSpecializedINS1_10collective30FmhaMainloopTmaWarpSpecializedINS_10bfloat16_tEffN4cute5tupleIJNS7_1CILi128EEENS9_ILi64EEESB_EEENS8_IJiNS9_ILi1EEENS8_IJiiEEEEEESF_SF_NS4_13DefaultFusionEJNS2_6OptionILNS2_3TagE0ENS9_ILb1EEEEENSH_ILSI_2ESJ_EEEEENS4_15FmhaFwdEpilogueIS6_fNS8_IJSB_SB_SB_EEEEENS2_23PersistentTileSchedulerEJSK_SL_EEEEEvNT_6ParamsE,"aw",@nobits
	.sectionflags	@""
	.align	16
	.zero		1024


//--------------------- .nv.shared.reserved.0     --------------------------
	.section	.nv.shared.reserved.0,"aw",@nobits
	.weak		__nv_reservedSMEM_offset_0_alias
	.size		__nv_reservedSMEM_offset_0_alias, 0, 0
	.other		__nv_reservedSMEM_offset_0_alias,@"STO_CUDA_RESERVED_SHARED STV_DEFAULT"
__nv_reservedSMEM_offset_0_alias:
	.zero		0


//--------------------- .nv.global                --------------------------
	.section	.nv.global,"aw",@nobits
.nv.global:
	.type		_ZN39_INTERNAL_65ce8097_4_k_cu_2128315d_36004cute1_E,@object
	.size		_ZN39_INTERNAL_65ce8097_4_k_cu_2128315d_36004cute1_E,(_ZN39_INTERNAL_65ce8097_4_k_cu_2128315d_36004cuda3std3__45__cpo6cbeginE - _ZN39_INTERNAL_65ce8097_4_k_cu_2128315d_36004cute1_E)
_ZN39_INTERNAL_65ce8097_4_k_cu_2128315d_36004cute1_E:
	.zero		1
	.type		_ZN39_INTERNAL_65ce8097_4_k_cu_2128315d_36004cuda3std3__45__cpo6cbeginE,@object
	.size		_ZN39_INTERNAL_65ce8097_4_k_cu_2128315d_36004cuda3std3__45__cpo6cbeginE,(_ZN39_INTERNAL_65ce8097_4_k_cu_2128315d_36004cuda3std3__48in_placeE - _ZN39_INTERNAL_65ce8097_4_k_cu_2128315d_36004cuda3std3__45__cpo6cbeginE)
_ZN39_INTERNAL_65ce8097_4_k_cu_2128315d_36004cuda3std3__45__cpo6cbeginE:
	.zero		1
	.type		_ZN39_INTERNAL_65ce8097_4_k_cu_2128315d_36004cuda3std3__48in_placeE,@object
	.size		_ZN39_INTERNAL_65ce8097_4_k_cu_2128315d_36004cuda3std3__48in_placeE,(_ZN39_INTERNAL_65ce8097_4_k_cu_2128315d_36004cuda3std6ranges3__45__cpo9iter_moveE - _ZN39_INTERNAL_65ce8097_4_k_cu_2128315d_36004cuda3std3__48in_placeE)
_ZN39_INTERNAL_65ce8097_4_k_cu_2128315d_36004cuda3std3__48in_placeE:
	.zero		1
	.type		_ZN39_INTERNAL_65ce8097_4_k_cu_2128315d_36004cuda3std6ranges3__45__cpo9iter_moveE,@object
	.size		_ZN39_INTERNAL_65ce8097_4_k_cu_2128315d_36004cuda3std6ranges3__45__cpo9iter_moveE,(_ZN39_INTERNAL_65ce8097_4_k_cu_2128315d_36004cuda3std3__45__cpo5beginE - _ZN39_INTERNAL_65ce8097_4_k_cu_2128315d_36004cuda3std6ranges3__45__cpo9iter_moveE)
_ZN39_INTERNAL_65ce8097_4_k_cu_2128315d_36004cuda3std6ranges3__45__cpo9iter_moveE:
	.zero		1
	.type		_ZN39_INTERNAL_65ce8097_4_k_cu_2128315d_36004cuda3std3__45__cpo5beginE,@object
	.size		_ZN39_INTERNAL_65ce8097_4_k_cu_2128315d_36004cuda3std3__45__cpo5beginE,(_ZN39_INTERNAL_65ce8097_4_k_cu_2128315d_36004cuda3std3__441_GLOBAL__N__65ce8097_4_k_cu_2128315d_36006ignoreE - _ZN39_INTERNAL_65ce8097_4_k_cu_2128315d_36004cuda3std3__45__cpo5beginE)
_ZN39_INTERNAL_65ce8097_4_k_cu_2128315d_36004cuda3std3__45__cpo5beginE:
	.zero		1
	.type		_ZN39_INTERNAL_65ce8097_4_k_cu_2128315d_36004cuda3std3__441_GLOBAL__N__65ce8097_4_k_cu_2128315d_36006ignoreE,@object
	.size		_ZN39_INTERNAL_65ce8097_4_k_cu_2128315d_36004cuda3std3__441_GLOBAL__N__65ce8097_4_k_cu_2128315d_36006ignoreE,(_ZN39_INTERNAL_65ce8097_4_k_cu_2128315d_36004cute7productE - _ZN39_INTERNAL_65ce8097_4_k_cu_2128315d_36004cuda3std3__441_GLOBAL__N__65ce8097_4_k_cu_2128315d_36006ignoreE)
_ZN39_INTERNAL_65ce8097_4_k_cu_2128315d_36004cuda3std3__441_GLOBAL__N__65ce8097_4_k_cu_2128315d_36006ignoreE:
	.zero		1
	.type		_ZN39_INTERNAL_65ce8097_4_k_cu_2128315d_36004cute7productE,@object
	.size		_ZN39_INTERNAL_65ce8097_4_k_cu_2128315d_36004cute7productE,(_ZN39_INTERNAL_65ce8097_4_k_cu_2128315d_36004cuda3std3__45__cpo3endE - _ZN39_INTERNAL_65ce8097_4_k_cu_2128315d_36004cute7productE)
_ZN39_INTERNAL_65ce8097_4_k_cu_2128315d_36004cute7productE:
	.zero		1
	.type		_ZN39_INTERNAL_65ce8097_4_k_cu_2128315d_36004cuda3std3__45__cpo3endE,@object
	.size		_ZN39_INTERNAL_65ce8097_4_k_cu_2128315d_36004cuda3std3__45__cpo3endE,(_ZN39_INTERNAL_65ce8097_4_k_cu_2128315d_36004cuda3std3__419piecewise_constructE - _ZN39_INTERNAL_65ce8097_4_k_cu_2128315d_36004cuda3std3__45__cpo3endE)
_ZN39_INTERNAL_65ce8097_4_k_cu_2128315d_36004cuda3std3__45__cpo3endE:
	.zero		1
	.type		_ZN39_INTERNAL_65ce8097_4_k_cu_2128315d_36004cuda3std3__419piecewise_constructE,@object
	.size		_ZN39_INTERNAL_65ce8097_4_k_cu_2128315d_36004cuda3std3__419piecewise_constructE,(_ZN39_INTERNAL_65ce8097_4_k_cu_2128315d_36004cuda3std3__45__cpo4cendE - _ZN39_INTERNAL_65ce8097_4_k_cu_2128315d_36004cuda3std3__419piecewise_constructE)
_ZN39_INTERNAL_65ce8097_4_k_cu_2128315d_36004cuda3std3__419piecewise_constructE:
	.zero		1
	.type		_ZN39_INTERNAL_65ce8097_4_k_cu_2128315d_36004cuda3std3__45__cpo4cendE,@object
	.size		_ZN39_INTERNAL_65ce8097_4_k_cu_2128315d_36004cuda3std3__45__cpo4cendE,(_ZN39_INTERNAL_65ce8097_4_k_cu_2128315d_36004cuda3std6ranges3__45__cpo4swapE - _ZN39_INTERNAL_65ce8097_4_k_cu_2128315d_36004cuda3std3__45__cpo4cendE)
_ZN39_INTERNAL_65ce8097_4_k_cu_2128315d_36004cuda3std3__45__cpo4cendE:
	.zero		1
	.type		_ZN39_INTERNAL_65ce8097_4_k_cu_2128315d_36004cuda3std6ranges3__45__cpo4swapE,@object
	.size		_ZN39_INTERNAL_65ce8097_4_k_cu_2128315d_36004cuda3std6ranges3__45__cpo4swapE,(.L_8 - _ZN39_INTERNAL_65ce8097_4_k_cu_2128315d_36004cuda3std6ranges3__45__cpo4swapE)
_ZN39_INTERNAL_65ce8097_4_k_cu_2128315d_36004cuda3std6ranges3__45__cpo4swapE:
	.zero		1
.L_8:


//--------------------- .nv.constant0._ZN7cutlass13device_kernelINS_4fmha6kernel28FmhaKernelTmaWarpSpecializedINS1_10collective30FmhaMainloopTmaWarpSpecializedINS_10bfloat16_tEffN4cute5tupleIJNS7_1CILi128EEENS9_ILi64EEESB_EEENS8_IJiNS9_ILi1EEENS8_IJiiEEEEEESF_SF_NS4_13DefaultFusionEJNS2_6OptionILNS2_3TagE0ENS9_ILb1EEEEENSH_ILSI_2ESJ_EEEEENS4_15FmhaFwdEpilogueIS6_fNS8_IJSB_SB_SB_EEEEENS2_23PersistentTileSchedulerEJSK_SL_EEEEEvNT_6ParamsE --------------------------
	.section	.nv.constant0._ZN7cutlass13device_kernelINS_4fmha6kernel28FmhaKernelTmaWarpSpecializedINS1_10collective30FmhaMainloopTmaWarpSpecializedINS_10bfloat16_tEffN4cute5tupleIJNS7_1CILi128EEENS9_ILi64EEESB_EEENS8_IJiNS9_ILi1EEENS8_IJiiEEEEEESF_SF_NS4_13DefaultFusionEJNS2_6OptionILNS2_3TagE0ENS9_ILb1EEEEENSH_ILSI_2ESJ_EEEEENS4_15FmhaFwdEpilogueIS6_fNS8_IJSB_SB_SB_EEEEENS2_23PersistentTileSchedulerEJSK_SL_EEEEEvNT_6ParamsE,"a",@progbits
	.sectionflags	@""
	.align	4
.nv.constant0._ZN7cutlass13device_kernelINS_4fmha6kernel28FmhaKernelTmaWarpSpecializedINS1_10collective30FmhaMainloopTmaWarpSpecializedINS_10bfloat16_tEffN4cute5tupleIJNS7_1CILi128EEENS9_ILi64EEESB_EEENS8_IJiNS9_ILi1EEENS8_IJiiEEEEEESF_SF_NS4_13DefaultFusionEJNS2_6OptionILNS2_3TagE0ENS9_ILb1EEEEENSH_ILSI_2ESJ_EEEEENS4_15FmhaFwdEpilogueIS6_fNS8_IJSB_SB_SB_EEEEENS2_23PersistentTileSchedulerEJSK_SL_EEEEEvNT_6ParamsE:
	.zero		2688


//--------------------- SYMBOLS --------------------------

	.type		.nv.reservedSmem.offset0,@object
	.size		.nv.reservedSmem.offset0,0x4
	.type		__assertfail,@function
